//
// Generated by NVIDIA NVVM Compiler
//
// Compiler Build ID: CL-36424714
// Cuda compilation tools, release 13.0, V13.0.88
// Based on NVVM 20.0.0
//

.version 9.0
.target sm_100
.address_size 64

	// .globl	_Z12multiply_gpuPiS_S_i

.visible .entry _Z12multiply_gpuPiS_S_i(
	.param .u64 .ptr .align 1 _Z12multiply_gpuPiS_S_i_param_0,
	.param .u64 .ptr .align 1 _Z12multiply_gpuPiS_S_i_param_1,
	.param .u64 .ptr .align 1 _Z12multiply_gpuPiS_S_i_param_2,
	.param .u32 _Z12multiply_gpuPiS_S_i_param_3
)
{
	.reg .pred 	%p<10>;
	.reg .b32 	%r<105>;
	.reg .b64 	%rd<67>;

	ld.param.u64 	%rd14, [_Z12multiply_gpuPiS_S_i_param_0];
	ld.param.u64 	%rd15, [_Z12multiply_gpuPiS_S_i_param_1];
	ld.param.u32 	%r30, [_Z12multiply_gpuPiS_S_i_param_3];
	cvta.to.global.u64 	%rd1, %rd15;
	cvta.to.global.u64 	%rd2, %rd14;
	mov.u32 	%r31, %ctaid.y;
	mov.u32 	%r32, %ntid.y;
	mov.u32 	%r33, %tid.y;
	mad.lo.s32 	%r1, %r31, %r32, %r33;
	mov.u32 	%r34, %ctaid.x;
	mov.u32 	%r35, %ntid.x;
	mov.u32 	%r36, %tid.x;
	mad.lo.s32 	%r2, %r34, %r35, %r36;
	max.s32 	%r37, %r1, %r2;
	setp.ge.s32 	%p1, %r37, %r30;
	@%p1 bra 	$L__BB0_13;
	mul.lo.s32 	%r3, %r30, %r1;
	and.b32  	%r4, %r30, 7;
	setp.lt.u32 	%p2, %r30, 8;
	mov.b32 	%r99, 0;
	mov.u32 	%r104, %r99;
	@%p2 bra 	$L__BB0_4;
	and.b32  	%r99, %r30, 2147483640;
	neg.s32 	%r93, %r99;
	mul.wide.s32 	%rd16, %r30, 4;
	add.s64 	%rd3, %rd1, %rd16;
	shl.b32 	%r7, %r30, 3;
	mul.wide.s32 	%rd17, %r30, 8;
	add.s64 	%rd4, %rd1, %rd17;
	mul.wide.s32 	%rd18, %r30, 12;
	add.s64 	%rd5, %rd1, %rd18;
	mul.wide.s32 	%rd19, %r30, 16;
	add.s64 	%rd6, %rd1, %rd19;
	mul.wide.s32 	%rd20, %r30, 20;
	add.s64 	%rd7, %rd1, %rd20;
	mul.wide.s32 	%rd21, %r30, 24;
	add.s64 	%rd8, %rd1, %rd21;
	mul.wide.s32 	%rd22, %r30, 28;
	add.s64 	%rd9, %rd1, %rd22;
	mul.wide.u32 	%rd23, %r3, 4;
	add.s64 	%rd24, %rd23, %rd2;
	add.s64 	%rd66, %rd24, 16;
	mov.b32 	%r104, 0;
	mov.u32 	%r92, %r2;
$L__BB0_3:
	.pragma "nounroll";
	mul.wide.s32 	%rd25, %r92, 4;
	add.s64 	%rd26, %rd3, %rd25;
	add.s64 	%rd27, %rd4, %rd25;
	add.s64 	%rd28, %rd5, %rd25;
	add.s64 	%rd29, %rd6, %rd25;
	add.s64 	%rd30, %rd7, %rd25;
	add.s64 	%rd31, %rd8, %rd25;
	add.s64 	%rd32, %rd9, %rd25;
	add.s64 	%rd33, %rd1, %rd25;
	ld.global.u32 	%r41, [%rd66+-16];
	ld.global.u32 	%r42, [%rd33];
	mad.lo.s32 	%r43, %r42, %r41, %r104;
	ld.global.u32 	%r44, [%rd66+-12];
	ld.global.u32 	%r45, [%rd26];
	mad.lo.s32 	%r46, %r45, %r44, %r43;
	ld.global.u32 	%r47, [%rd66+-8];
	ld.global.u32 	%r48, [%rd27];
	mad.lo.s32 	%r49, %r48, %r47, %r46;
	ld.global.u32 	%r50, [%rd66+-4];
	ld.global.u32 	%r51, [%rd28];
	mad.lo.s32 	%r52, %r51, %r50, %r49;
	ld.global.u32 	%r53, [%rd66];
	ld.global.u32 	%r54, [%rd29];
	mad.lo.s32 	%r55, %r54, %r53, %r52;
	ld.global.u32 	%r56, [%rd66+4];
	ld.global.u32 	%r57, [%rd30];
	mad.lo.s32 	%r58, %r57, %r56, %r55;
	ld.global.u32 	%r59, [%rd66+8];
	ld.global.u32 	%r60, [%rd31];
	mad.lo.s32 	%r61, %r60, %r59, %r58;
	ld.global.u32 	%r62, [%rd66+12];
	ld.global.u32 	%r63, [%rd32];
	mad.lo.s32 	%r104, %r63, %r62, %r61;
	add.s32 	%r93, %r93, 8;
	add.s32 	%r92, %r92, %r7;
	add.s64 	%rd66, %rd66, 32;
	setp.ne.s32 	%p3, %r93, 0;
	@%p3 bra 	$L__BB0_3;
$L__BB0_4:
	setp.eq.s32 	%p4, %r4, 0;
	@%p4 bra 	$L__BB0_12;
	and.b32  	%r17, %r30, 3;
	setp.lt.u32 	%p5, %r4, 4;
	@%p5 bra 	$L__BB0_7;
	add.s32 	%r65, %r99, %r3;
	mul.wide.u32 	%rd34, %r65, 4;
	add.s64 	%rd35, %rd2, %rd34;
	ld.global.u32 	%r66, [%rd35];
	mad.lo.s32 	%r67, %r99, %r30, %r2;
	mul.wide.s32 	%rd36, %r67, 4;
	add.s64 	%rd37, %rd1, %rd36;
	ld.global.u32 	%r68, [%rd37];
	mad.lo.s32 	%r69, %r68, %r66, %r104;
	cvt.u64.u32 	%rd38, %r3;
	cvt.u64.u32 	%rd39, %r99;
	add.s64 	%rd40, %rd39, %rd38;
	shl.b64 	%rd41, %rd40, 2;
	add.s64 	%rd42, %rd2, %rd41;
	ld.global.u32 	%r70, [%rd42+4];
	mul.wide.s32 	%rd43, %r30, 4;
	add.s64 	%rd44, %rd37, %rd43;
	ld.global.u32 	%r71, [%rd44];
	mad.lo.s32 	%r72, %r71, %r70, %r69;
	ld.global.u32 	%r73, [%rd42+8];
	add.s64 	%rd45, %rd44, %rd43;
	ld.global.u32 	%r74, [%rd45];
	mad.lo.s32 	%r75, %r74, %r73, %r72;
	ld.global.u32 	%r76, [%rd42+12];
	add.s64 	%rd46, %rd45, %rd43;
	ld.global.u32 	%r77, [%rd46];
	mad.lo.s32 	%r104, %r77, %r76, %r75;
	add.s32 	%r99, %r99, 4;
$L__BB0_7:
	setp.eq.s32 	%p6, %r17, 0;
	@%p6 bra 	$L__BB0_12;
	setp.eq.s32 	%p7, %r17, 1;
	@%p7 bra 	$L__BB0_10;
	add.s32 	%r79, %r99, %r3;
	mul.wide.u32 	%rd47, %r79, 4;
	add.s64 	%rd48, %rd2, %rd47;
	ld.global.u32 	%r80, [%rd48];
	mad.lo.s32 	%r81, %r99, %r30, %r2;
	mul.wide.s32 	%rd49, %r81, 4;
	add.s64 	%rd50, %rd1, %rd49;
	ld.global.u32 	%r82, [%rd50];
	mad.lo.s32 	%r83, %r82, %r80, %r104;
	cvt.u64.u32 	%rd51, %r3;
	cvt.u64.u32 	%rd52, %r99;
	add.s64 	%rd53, %rd52, %rd51;
	shl.b64 	%rd54, %rd53, 2;
	add.s64 	%rd55, %rd2, %rd54;
	ld.global.u32 	%r84, [%rd55+4];
	mul.wide.s32 	%rd56, %r30, 4;
	add.s64 	%rd57, %rd50, %rd56;
	ld.global.u32 	%r85, [%rd57];
	mad.lo.s32 	%r104, %r85, %r84, %r83;
	add.s32 	%r99, %r99, 2;
$L__BB0_10:
	and.b32  	%r86, %r30, 1;
	setp.eq.b32 	%p8, %r86, 1;
	not.pred 	%p9, %p8;
	@%p9 bra 	$L__BB0_12;
	add.s32 	%r87, %r99, %r3;
	mul.wide.u32 	%rd58, %r87, 4;
	add.s64 	%rd59, %rd2, %rd58;
	ld.global.u32 	%r88, [%rd59];
	mad.lo.s32 	%r89, %r99, %r30, %r2;
	mul.wide.s32 	%rd60, %r89, 4;
	add.s64 	%rd61, %rd1, %rd60;
	ld.global.u32 	%r90, [%rd61];
	mad.lo.s32 	%r104, %r90, %r88, %r104;
$L__BB0_12:
	ld.param.u64 	%rd65, [_Z12multiply_gpuPiS_S_i_param_2];
	add.s32 	%r91, %r3, %r2;
	cvta.to.global.u64 	%rd62, %rd65;
	mul.wide.s32 	%rd63, %r91, 4;
	add.s64 	%rd64, %rd62, %rd63;
	st.global.u32 	[%rd64], %r104;
$L__BB0_13:
	ret;

}
	// .globl	_Z25matrix_multiplication_cpuPiS_S_i
.visible .entry _Z25matrix_multiplication_cpuPiS_S_i(
	.param .u64 .ptr .align 1 _Z25matrix_multiplication_cpuPiS_S_i_param_0,
	.param .u64 .ptr .align 1 _Z25matrix_multiplication_cpuPiS_S_i_param_1,
	.param .u64 .ptr .align 1 _Z25matrix_multiplication_cpuPiS_S_i_param_2,
	.param .u32 _Z25matrix_multiplication_cpuPiS_S_i_param_3
)
{
	.reg .pred 	%p<12>;
	.reg .b32 	%r<147>;
	.reg .b64 	%rd<57>;

	ld.param.u64 	%rd5, [_Z25matrix_multiplication_cpuPiS_S_i_param_0];
	ld.param.u64 	%rd6, [_Z25matrix_multiplication_cpuPiS_S_i_param_1];
	ld.param.u64 	%rd4, [_Z25matrix_multiplication_cpuPiS_S_i_param_2];
	ld.param.u32 	%r62, [_Z25matrix_multiplication_cpuPiS_S_i_param_3];
	cvta.to.global.u64 	%rd1, %rd6;
	cvta.to.global.u64 	%rd2, %rd5;
	setp.lt.s32 	%p1, %r62, 1;
	@%p1 bra 	$L__BB1_16;
	add.s32 	%r1, %r62, -1;
	and.b32  	%r2, %r62, 7;
	and.b32  	%r3, %r62, 3;
	and.b32  	%r4, %r62, 2147483640;
	neg.s32 	%r5, %r4;
	shl.b32 	%r6, %r62, 3;
	shl.b32 	%r7, %r62, 1;
	mul.lo.s32 	%r8, %r62, 3;
	shl.b32 	%r9, %r62, 2;
	mul.lo.s32 	%r10, %r62, 5;
	mul.lo.s32 	%r11, %r62, 6;
	mul.lo.s32 	%r12, %r62, 7;
	cvta.to.global.u64 	%rd3, %rd4;
	mov.b32 	%r124, 0;
$L__BB1_2:
	mul.lo.s32 	%r14, %r124, %r62;
	mov.b32 	%r125, 0;
	cvt.u64.u32 	%rd44, %r14;
$L__BB1_3:
	setp.lt.u32 	%p2, %r1, 7;
	mov.b32 	%r141, 0;
	mov.u32 	%r146, %r141;
	@%p2 bra 	$L__BB1_6;
	add.s32 	%r134, %r62, %r125;
	add.s32 	%r133, %r7, %r125;
	add.s32 	%r132, %r8, %r125;
	add.s32 	%r131, %r9, %r125;
	add.s32 	%r130, %r10, %r125;
	add.s32 	%r129, %r11, %r125;
	add.s32 	%r128, %r12, %r125;
	mov.b32 	%r146, 0;
	mov.u32 	%r126, %r14;
	mov.u32 	%r127, %r125;
	mov.u32 	%r135, %r5;
$L__BB1_5:
	.pragma "nounroll";
	mul.wide.u32 	%rd7, %r126, 4;
	add.s64 	%rd8, %rd2, %rd7;
	ld.global.u32 	%r68, [%rd8];
	mul.wide.u32 	%rd9, %r127, 4;
	add.s64 	%rd10, %rd1, %rd9;
	ld.global.u32 	%r69, [%rd10];
	mad.lo.s32 	%r70, %r69, %r68, %r146;
	ld.global.u32 	%r71, [%rd8+4];
	mul.wide.u32 	%rd11, %r134, 4;
	add.s64 	%rd12, %rd1, %rd11;
	ld.global.u32 	%r72, [%rd12];
	mad.lo.s32 	%r73, %r72, %r71, %r70;
	ld.global.u32 	%r74, [%rd8+8];
	mul.wide.u32 	%rd13, %r133, 4;
	add.s64 	%rd14, %rd1, %rd13;
	ld.global.u32 	%r75, [%rd14];
	mad.lo.s32 	%r76, %r75, %r74, %r73;
	ld.global.u32 	%r77, [%rd8+12];
	mul.wide.u32 	%rd15, %r132, 4;
	add.s64 	%rd16, %rd1, %rd15;
	ld.global.u32 	%r78, [%rd16];
	mad.lo.s32 	%r79, %r78, %r77, %r76;
	ld.global.u32 	%r80, [%rd8+16];
	mul.wide.u32 	%rd17, %r131, 4;
	add.s64 	%rd18, %rd1, %rd17;
	ld.global.u32 	%r81, [%rd18];
	mad.lo.s32 	%r82, %r81, %r80, %r79;
	ld.global.u32 	%r83, [%rd8+20];
	mul.wide.u32 	%rd19, %r130, 4;
	add.s64 	%rd20, %rd1, %rd19;
	ld.global.u32 	%r84, [%rd20];
	mad.lo.s32 	%r85, %r84, %r83, %r82;
	ld.global.u32 	%r86, [%rd8+24];
	mul.wide.u32 	%rd21, %r129, 4;
	add.s64 	%rd22, %rd1, %rd21;
	ld.global.u32 	%r87, [%rd22];
	mad.lo.s32 	%r88, %r87, %r86, %r85;
	ld.global.u32 	%r89, [%rd8+28];
	mul.wide.u32 	%rd23, %r128, 4;
	add.s64 	%rd24, %rd1, %rd23;
	ld.global.u32 	%r90, [%rd24];
	mad.lo.s32 	%r146, %r90, %r89, %r88;
	add.s32 	%r135, %r135, 8;
	add.s32 	%r134, %r134, %r6;
	add.s32 	%r133, %r133, %r6;
	add.s32 	%r132, %r132, %r6;
	add.s32 	%r131, %r131, %r6;
	add.s32 	%r130, %r130, %r6;
	add.s32 	%r129, %r129, %r6;
	add.s32 	%r128, %r128, %r6;
	add.s32 	%r127, %r127, %r6;
	add.s32 	%r126, %r126, 8;
	setp.ne.s32 	%p3, %r135, 0;
	mov.u32 	%r141, %r4;
	@%p3 bra 	$L__BB1_5;
$L__BB1_6:
	setp.eq.s32 	%p4, %r2, 0;
	@%p4 bra 	$L__BB1_14;
	add.s32 	%r92, %r2, -1;
	setp.lt.u32 	%p5, %r92, 3;
	@%p5 bra 	$L__BB1_9;
	add.s32 	%r93, %r141, %r14;
	mul.wide.u32 	%rd25, %r93, 4;
	add.s64 	%rd26, %rd2, %rd25;
	ld.global.u32 	%r94, [%rd26];
	mad.lo.s32 	%r95, %r141, %r62, %r125;
	mul.wide.u32 	%rd27, %r95, 4;
	add.s64 	%rd28, %rd1, %rd27;
	ld.global.u32 	%r96, [%rd28];
	mad.lo.s32 	%r97, %r96, %r94, %r146;
	cvt.u64.u32 	%rd30, %r141;
	add.s64 	%rd31, %rd30, %rd44;
	shl.b64 	%rd32, %rd31, 2;
	add.s64 	%rd33, %rd2, %rd32;
	ld.global.u32 	%r98, [%rd33+4];
	add.s32 	%r99, %r95, %r62;
	mul.wide.u32 	%rd34, %r99, 4;
	add.s64 	%rd35, %rd1, %rd34;
	ld.global.u32 	%r100, [%rd35];
	mad.lo.s32 	%r101, %r100, %r98, %r97;
	ld.global.u32 	%r102, [%rd33+8];
	add.s32 	%r103, %r99, %r62;
	mul.wide.u32 	%rd36, %r103, 4;
	add.s64 	%rd37, %rd1, %rd36;
	ld.global.u32 	%r104, [%rd37];
	mad.lo.s32 	%r105, %r104, %r102, %r101;
	ld.global.u32 	%r106, [%rd33+12];
	add.s32 	%r107, %r103, %r62;
	mul.wide.u32 	%rd38, %r107, 4;
	add.s64 	%rd39, %rd1, %rd38;
	ld.global.u32 	%r108, [%rd39];
	mad.lo.s32 	%r146, %r108, %r106, %r105;
	add.s32 	%r141, %r141, 4;
$L__BB1_9:
	setp.eq.s32 	%p6, %r3, 0;
	@%p6 bra 	$L__BB1_14;
	setp.eq.s32 	%p7, %r3, 1;
	@%p7 bra 	$L__BB1_12;
	add.s32 	%r110, %r141, %r14;
	mul.wide.u32 	%rd40, %r110, 4;
	add.s64 	%rd41, %rd2, %rd40;
	ld.global.u32 	%r111, [%rd41];
	mad.lo.s32 	%r112, %r141, %r62, %r125;
	mul.wide.u32 	%rd42, %r112, 4;
	add.s64 	%rd43, %rd1, %rd42;
	ld.global.u32 	%r113, [%rd43];
	mad.lo.s32 	%r114, %r113, %r111, %r146;
	cvt.u64.u32 	%rd45, %r141;
	add.s64 	%rd46, %rd45, %rd44;
	shl.b64 	%rd47, %rd46, 2;
	add.s64 	%rd48, %rd2, %rd47;
	ld.global.u32 	%r115, [%rd48+4];
	add.s32 	%r116, %r112, %r62;
	mul.wide.u32 	%rd49, %r116, 4;
	add.s64 	%rd50, %rd1, %rd49;
	ld.global.u32 	%r117, [%rd50];
	mad.lo.s32 	%r146, %r117, %r115, %r114;
	add.s32 	%r141, %r141, 2;
$L__BB1_12:
	and.b32  	%r118, %r62, 1;
	setp.eq.b32 	%p8, %r118, 1;
	not.pred 	%p9, %p8;
	@%p9 bra 	$L__BB1_14;
	add.s32 	%r119, %r141, %r14;
	mul.wide.u32 	%rd51, %r119, 4;
	add.s64 	%rd52, %rd2, %rd51;
	ld.global.u32 	%r120, [%rd52];
	mad.lo.s32 	%r121, %r141, %r62, %r125;
	mul.wide.u32 	%rd53, %r121, 4;
	add.s64 	%rd54, %rd1, %rd53;
	ld.global.u32 	%r122, [%rd54];
	mad.lo.s32 	%r146, %r122, %r120, %r146;
$L__BB1_14:
	add.s32 	%r123, %r125, %r14;
	mul.wide.u32 	%rd55, %r123, 4;
	add.s64 	%rd56, %rd3, %rd55;
	st.global.u32 	[%rd56], %r146;
	add.s32 	%r125, %r125, 1;
	setp.ne.s32 	%p10, %r125, %r62;
	@%p10 bra 	$L__BB1_3;
	add.s32 	%r124, %r124, 1;
	setp.ne.s32 	%p11, %r124, %r62;
	@%p11 bra 	$L__BB1_2;
$L__BB1_16:
	ret;

}


// ===== COMPILED SASS (sm_100) =====

	.target	sm_100

	.elftype	@"ET_EXEC"


//--------------------- .note.nv.tkinfo           --------------------------
	.section	.note.nv.tkinfo,"",@"SHT_NOTE"
	.sectionflags	@"SHF_NOTE_NV_TKINFO"
	.tkinfo
        /*0018*/ 	.word	0x00000002
        /*0030*/ 	.string	""
        /*0030*/ 	.string	"ptxas"
        /*0030*/ 	.string	"Cuda compilation tools, release 13.0, V13.0.88"
        /*0030*/ 	.string	"Build cuda_13.0.r13.0/compiler.36424714_0"
        /*0030*/ 	.string	"-arch sm_100 -m 64 "



//--------------------- .note.nv.cuinfo           --------------------------
	.section	.note.nv.cuinfo,"",@"SHT_NOTE"
	.sectionflags	@"SHF_NOTE_NV_CUINFO"
        /*0018*/ 	.short	0x0002
        /*001a*/ 	.short	0x0064
        /*001c*/ 	.short	0x0082
	.zero		2


//--------------------- .nv.info                  --------------------------
	.section	.nv.info,"",@"SHT_CUDA_INFO"
	.align	4


	//----- nvinfo : EIATTR_REGCOUNT
	.align		4
        /*0000*/ 	.byte	0x04, 0x2f
        /*0002*/ 	.short	(.L_1 - .L_0)
	.align		4
.L_0:
        /*0004*/ 	.word	index@(_Z12multiply_gpuPiS_S_i)
        /*0008*/ 	.word	0x0000001e


	//----- nvinfo : EIATTR_FRAME_SIZE
	.align		4
.L_1:
        /*000c*/ 	.byte	0x04, 0x11
        /*000e*/ 	.short	(.L_3 - .L_2)
	.align		4
.L_2:
        /*0010*/ 	.word	index@(_Z12multiply_gpuPiS_S_i)
        /*0014*/ 	.word	0x00000000


	//----- nvinfo : EIATTR_REGCOUNT
	.align		4
.L_3:
        /*0018*/ 	.byte	0x04, 0x2f
        /*001a*/ 	.short	(.L_5 - .L_4)
	.align		4
.L_4:
        /*001c*/ 	.word	index@(_Z25matrix_multiplication_cpuPiS_S_i)
        /*0020*/ 	.word	0x00000020


	//----- nvinfo : EIATTR_FRAME_SIZE
	.align		4
.L_5:
        /*0024*/ 	.byte	0x04, 0x11
        /*0026*/ 	.short	(.L_7 - .L_6)
	.align		4
.L_6:
        /*0028*/ 	.word	index@(_Z25matrix_multiplication_cpuPiS_S_i)
        /*002c*/ 	.word	0x00000000


	//----- nvinfo : EIATTR_MIN_STACK_SIZE
	.align		4
.L_7:
        /*0030*/ 	.byte	0x04, 0x12
        /*0032*/ 	.short	(.L_9 - .L_8)
	.align		4
.L_8:
        /*0034*/ 	.word	index@(_Z25matrix_multiplication_cpuPiS_S_i)
        /*0038*/ 	.word	0x00000000


	//----- nvinfo : EIATTR_MIN_STACK_SIZE
	.align		4
.L_9:
        /*003c*/ 	.byte	0x04, 0x12
        /*003e*/ 	.short	(.L_11 - .L_10)
	.align		4
.L_10:
        /*0040*/ 	.word	index@(_Z12multiply_gpuPiS_S_i)
        /*0044*/ 	.word	0x00000000
.L_11:


//--------------------- .nv.compat                --------------------------
	.section	.nv.compat,"",@"SHT_CUDA_COMPAT_INFO"
	.align	4
        /*0000*/ 	.byte	0x02, 0x09, 0x00, 0x00, 0x02, 0x02, 0x01, 0x00, 0x02, 0x05, 0x05, 0x00, 0x03, 0x07, 0x01, 0x01
        /*0010*/ 	.byte	0x02, 0x03, 0x00, 0x00, 0x02, 0x06, 0x01, 0x00, 0x04, 0x0b, 0x08, 0x00, 0x09, 0x00, 0x00, 0x00
        /*0020*/ 	.byte	0x00, 0x00, 0x00, 0x00


//--------------------- .nv.info._Z25matrix_multiplication_cpuPiS_S_i --------------------------
	.section	.nv.info._Z25matrix_multiplication_cpuPiS_S_i,"",@"SHT_CUDA_INFO"
	.sectionflags	@""
	.align	4


	//----- nvinfo : EIATTR_CUDA_API_VERSION
	.align		4
        /*0000*/ 	.byte	0x04, 0x37
        /*0002*/ 	.short	(.L_13 - .L_12)
.L_12:
        /*0004*/ 	.word	0x00000082


	//----- nvinfo : EIATTR_KPARAM_INFO
	.align		4
.L_13:
        /*0008*/ 	.byte	0x04, 0x17
        /*000a*/ 	.short	(.L_15 - .L_14)
.L_14:
        /*000c*/ 	.word	0x00000000
        /*0010*/ 	.short	0x0003
        /*0012*/ 	.short	0x0018
        /*0014*/ 	.byte	0x00, 0xf0, 0x11, 0x00


	//----- nvinfo : EIATTR_KPARAM_INFO
	.align		4
.L_15:
        /*0018*/ 	.byte	0x04, 0x17
        /*001a*/ 	.short	(.L_17 - .L_16)
.L_16:
        /*001c*/ 	.word	0x00000000
        /*0020*/ 	.short	0x0002
        /*0022*/ 	.short	0x0010
        /*0024*/ 	.byte	0x00, 0xf5, 0x21, 0x00


	//----- nvinfo : EIATTR_KPARAM_INFO
	.align		4
.L_17:
        /*0028*/ 	.byte	0x04, 0x17
        /*002a*/ 	.short	(.L_19 - .L_18)
.L_18:
        /*002c*/ 	.word	0x00000000
        /*0030*/ 	.short	0x0001
        /*0032*/ 	.short	0x0008
        /*0034*/ 	.byte	0x00, 0xf5, 0x21, 0x00


	//----- nvinfo : EIATTR_KPARAM_INFO
	.align		4
.L_19:
        /*0038*/ 	.byte	0x04, 0x17
        /*003a*/ 	.short	(.L_21 - .L_20)
.L_20:
        /*003c*/ 	.word	0x00000000
        /*0040*/ 	.short	0x0000
        /*0042*/ 	.short	0x0000
        /*0044*/ 	.byte	0x00, 0xf5, 0x21, 0x00


	//----- nvinfo : EIATTR_SPARSE_MMA_MASK
	.align		4
.L_21:
        /*0048*/ 	.byte	0x03, 0x50
        /*004a*/ 	.short	0x0000


	//----- nvinfo : EIATTR_MAXREG_COUNT
	.align		4
        /*004c*/ 	.byte	0x03, 0x1b
        /*004e*/ 	.short	0x00ff


	//----- nvinfo : EIATTR_MERCURY_ISA_VERSION
	.align		4
        /*0050*/ 	.byte	0x03, 0x5f
        /*0052*/ 	.short	0x0101


	//----- nvinfo : EIATTR_VRC_CTA_INIT_COUNT
	.align		4
        /*0054*/ 	.byte	0x02, 0x4a
	.zero		1
	.zero		1


	//----- nvinfo : EIATTR_EXIT_INSTR_OFFSETS
	.align		4
        /*0058*/ 	.byte	0x04, 0x1c
        /*005a*/ 	.short	(.L_23 - .L_22)


	//   ....[0]....
.L_22:
        /*005c*/ 	.word	0x00000030


	//   ....[1]....
        /*0060*/ 	.word	0x00000a30


	//----- nvinfo : EIATTR_CBANK_PARAM_SIZE
	.align		4
.L_23:
        /*0064*/ 	.byte	0x03, 0x19
        /*0066*/ 	.short	0x001c


	//----- nvinfo : EIATTR_PARAM_CBANK
	.align		4
        /*0068*/ 	.byte	0x04, 0x0a
        /*006a*/ 	.short	(.L_25 - .L_24)
	.align		4
.L_24:
        /*006c*/ 	.word	index@(.nv.constant0._Z25matrix_multiplication_cpuPiS_S_i)
        /*0070*/ 	.short	0x0380
        /*0072*/ 	.short	0x001c


	//----- nvinfo : EIATTR_SW_WAR
	.align		4
.L_25:
        /*0074*/ 	.byte	0x04, 0x36
        /*0076*/ 	.short	(.L_27 - .L_26)
.L_26:
        /*0078*/ 	.word	0x00000008
.L_27:


//--------------------- .nv.info._Z12multiply_gpuPiS_S_i --------------------------
	.section	.nv.info._Z12multiply_gpuPiS_S_i,"",@"SHT_CUDA_INFO"
	.sectionflags	@""
	.align	4


	//----- nvinfo : EIATTR_CUDA_API_VERSION
	.align		4
        /*0000*/ 	.byte	0x04, 0x37
        /*0002*/ 	.short	(.L_29 - .L_28)
.L_28:
        /*0004*/ 	.word	0x00000082


	//----- nvinfo : EIATTR_KPARAM_INFO
	.align		4
.L_29:
        /*0008*/ 	.byte	0x04, 0x17
        /*000a*/ 	.short	(.L_31 - .L_30)
.L_30:
        /*000c*/ 	.word	0x00000000
        /*0010*/ 	.short	0x0003
        /*0012*/ 	.short	0x0018
        /*0014*/ 	.byte	0x00, 0xf0, 0x11, 0x00


	//----- nvinfo : EIATTR_KPARAM_INFO
	.align		4
.L_31:
        /*0018*/ 	.byte	0x04, 0x17
        /*001a*/ 	.short	(.L_33 - .L_32)
.L_32:
        /*001c*/ 	.word	0x00000000
        /*0020*/ 	.short	0x0002
        /*0022*/ 	.short	0x0010
        /*0024*/ 	.byte	0x00, 0xf5, 0x21, 0x00


	//----- nvinfo : EIATTR_KPARAM_INFO
	.align		4
.L_33:
        /*0028*/ 	.byte	0x04, 0x17
        /*002a*/ 	.short	(.L_35 - .L_34)
.L_34:
        /*002c*/ 	.word	0x00000000
        /*0030*/ 	.short	0x0001
        /*0032*/ 	.short	0x0008
        /*0034*/ 	.byte	0x00, 0xf5, 0x21, 0x00


	//----- nvinfo : EIATTR_KPARAM_INFO
	.align		4
.L_35:
        /*0038*/ 	.byte	0x04, 0x17
        /*003a*/ 	.short	(.L_37 - .L_36)
.L_36:
        /*003c*/ 	.word	0x00000000
        /*0040*/ 	.short	0x0000
        /*0042*/ 	.short	0x0000
        /*0044*/ 	.byte	0x00, 0xf5, 0x21, 0x00


	//----- nvinfo : EIATTR_SPARSE_MMA_MASK
	.align		4
.L_37:
        /*0048*/ 	.byte	0x03, 0x50
        /*004a*/ 	.short	0x0000


	//----- nvinfo : EIATTR_MAXREG_COUNT
	.align		4
        /*004c*/ 	.byte	0x03, 0x1b
        /*004e*/ 	.short	0x00ff


	//----- nvinfo : EIATTR_MERCURY_ISA_VERSION
	.align		4
        /*0050*/ 	.byte	0x03, 0x5f
        /*0052*/ 	.short	0x0101


	//----- nvinfo : EIATTR_VRC_CTA_INIT_COUNT
	.align		4
        /*0054*/ 	.byte	0x02, 0x4a
	.zero		1
	.zero		1


	//----- nvinfo : EIATTR_EXIT_INSTR_OFFSETS
	.align		4
        /*0058*/ 	.byte	0x04, 0x1c
        /*005a*/ 	.short	(.L_39 - .L_38)


	//   ....[0]....
.L_38:
        /*005c*/ 	.word	0x000000c0


	//   ....[1]....
        /*0060*/ 	.word	0x00000a90


	//----- nvinfo : EIATTR_CBANK_PARAM_SIZE
	.align		4
.L_39:
        /*0064*/ 	.byte	0x03, 0x19
        /*0066*/ 	.short	0x001c


	//----- nvinfo : EIATTR_PARAM_CBANK
	.align		4
        /*0068*/ 	.byte	0x04, 0x0a
        /*006a*/ 	.short	(.L_41 - .L_40)
	.align		4
.L_40:
        /*006c*/ 	.word	index@(.nv.constant0._Z12multiply_gpuPiS_S_i)
        /*0070*/ 	.short	0x0380
        /*0072*/ 	.short	0x001c


	//----- nvinfo : EIATTR_SW_WAR
	.align		4
.L_41:
        /*0074*/ 	.byte	0x04, 0x36
        /*0076*/ 	.short	(.L_43 - .L_42)
.L_42:
        /*0078*/ 	.word	0x00000008
.L_43:


//--------------------- .nv.callgraph             --------------------------
	.section	.nv.callgraph,"",@"SHT_CUDA_CALLGRAPH"
	.align	4
	.sectionentsize	8
	.align		4
        /*0000*/ 	.word	0x00000000
	.align		4
        /*0004*/ 	.word	0xffffffff
	.align		4
        /*0008*/ 	.word	0x00000000
	.align		4
        /*000c*/ 	.word	0xfffffffe
	.align		4
        /*0010*/ 	.word	0x00000000
	.align		4
        /*0014*/ 	.word	0xfffffffd
	.align		4
        /*0018*/ 	.word	0x00000000
	.align		4
        /*001c*/ 	.word	0xfffffffc


//--------------------- .text._Z25matrix_multiplication_cpuPiS_S_i --------------------------
	.section	.text._Z25matrix_multiplication_cpuPiS_S_i,"ax",@progbits
	.align	128
        .global         _Z25matrix_multiplication_cpuPiS_S_i
        .type           _Z25matrix_multiplication_cpuPiS_S_i,@function
        .size           _Z25matrix_multiplication_cpuPiS_S_i,(.L_x_13 - _Z25matrix_multiplication_cpuPiS_S_i)
        .other          _Z25matrix_multiplication_cpuPiS_S_i,@"STO_CUDA_ENTRY STV_DEFAULT"
_Z25matrix_multiplication_cpuPiS_S_i:
.text._Z25matrix_multiplication_cpuPiS_S_i:
[----:B------:R-:W-:Y:S08]  /*0000*/  LDC R1, c[0x0][0x37c] ;  /* 0x0000df00ff017b82 */ /* 0x000ff00000000800 */
[----:B------:R-:W0:Y:S02]  /*0010*/  LDC R3, c[0x0][0x398] ;  /* 0x0000e600ff037b82 */ /* 0x000e240000000800 */
[----:B0-----:R-:W-:-:S13]  /*0020*/  ISETP.GE.AND P0, PT, R3, 0x1, PT ;  /* 0x000000010300780c */ /* 0x001fda0003f06270 */
[----:B------:R-:W-:Y:S05]  /*0030*/  @!P0 EXIT ;  /* 0x000000000000894d */ /* 0x000fea0003800000 */
[C---:B------:R-:W-:Y:S01]  /*0040*/  IADD3 R0, PT, PT, R3.reuse, -0x1, RZ ;  /* 0xffffffff03007810 */ /* 0x040fe20007ffe0ff */
[----:B------:R-:W0:Y:S01]  /*0050*/  LDCU.64 UR6, c[0x0][0x358] ;  /* 0x00006b00ff0677ac */ /* 0x000e220008000a00 */
[C---:B------:R-:W-:Y:S02]  /*0060*/  LOP3.LUT R2, R3.reuse, 0x7, RZ, 0xc0, !PT ;  /* 0x0000000703027812 */ /* 0x040fe400078ec0ff */
[----:B------:R-:W-:Y:S01]  /*0070*/  ISETP.GE.U32.AND P0, PT, R0, 0x7, PT ;  /* 0x000000070000780c */ /* 0x000fe20003f06070 */
[----:B------:R-:W-:Y:S01]  /*0080*/  UMOV UR4, URZ ;  /* 0x000000ff00047c82 */ /* 0x000fe20008000000 */
[C---:B------:R-:W-:Y:S02]  /*0090*/  LOP3.LUT R0, R3.reuse, 0x7ffffff8, RZ, 0xc0, !PT ;  /* 0x7ffffff803007812 */ /* 0x040fe400078ec0ff */
[----:B------:R-:W-:Y:S02]  /*00a0*/  LOP3.LUT R3, R3, 0x3, RZ, 0xc0, !PT ;  /* 0x0000000303037812 */ /* 0x000fe400078ec0ff */
[----:B------:R-:W-:-:S07]  /*00b0*/  IADD3 R4, PT, PT, -R0, RZ, RZ ;  /* 0x000000ff00047210 */ /* 0x000fce0007ffe1ff */
.L_x_6:
[----:B-1----:R-:W1:Y:S01]  /*00c0*/  LDCU UR8, c[0x0][0x398] ;  /* 0x00007300ff0877ac */ /* 0x002e620008000800 */
[----:B------:R-:W-:Y:S01]  /*00d0*/  HFMA2 R5, -RZ, RZ, 0, 0 ;  /* 0x00000000ff057431 */ /* 0x000fe200000001ff */
[----:B-1----:R-:W-:Y:S02]  /*00e0*/  UIMAD UR5, UR4, UR8, URZ ;  /* 0x00000008040572a4 */ /* 0x002fe4000f8e02ff */
[----:B------:R-:W-:-:S04]  /*00f0*/  UIADD3 UR4, UPT, UPT, UR4, 0x1, URZ ;  /* 0x0000000104047890 */ /* 0x000fc8000fffe0ff */
[----:B------:R-:W-:-:S11]  /*0100*/  UISETP.NE.AND UP0, UPT, UR4, UR8, UPT ;  /* 0x000000080400728c */ /* 0x000fd6000bf05270 */
.L_x_5:
[----:B------:R-:W-:Y:S01]  /*0110*/  MOV R14, RZ ;  /* 0x000000ff000e7202 */ /* 0x000fe20000000f00 */
[----:B-1----:R-:W-:Y:S01]  /*0120*/  IMAD.MOV.U32 R16, RZ, RZ, RZ ;  /* 0x000000ffff107224 */ /* 0x002fe200078e00ff */
[----:B------:R-:W-:Y:S06]  /*0130*/  @!P0 BRA `(.L_x_0) ;  /* 0x0000000000f08947 */ /* 0x000fec0003800000 */
[----:B------:R-:W1:Y:S01]  /*0140*/  LDC R8, c[0x0][0x398] ;  /* 0x0000e600ff087b82 */ /* 0x000e620000000800 */
[----:B------:R-:W-:Y:S01]  /*0150*/  MOV R16, RZ ;  /* 0x000000ff00107202 */ /* 0x000fe20000000f00 */
[----:B------:R-:W-:Y:S01]  /*0160*/  IMAD.MOV.U32 R10, RZ, RZ, R4 ;  /* 0x000000ffff0a7224 */ /* 0x000fe200078e0004 */
[----:B------:R-:W-:Y:S02]  /*0170*/  MOV R9, UR5 ;  /* 0x0000000500097c02 */ /* 0x000fe40008000f00 */
[-C--:B------:R-:W-:Y:S02]  /*0180*/  MOV R7, R5.reuse ;  /* 0x0000000500077202 */ /* 0x080fe40000000f00 */
[----:B-1----:R-:W-:Y:S01]  /*0190*/  IADD3 R11, PT, PT, R5, R8, RZ ;  /* 0x00000008050b7210 */ /* 0x002fe20007ffe0ff */
[C-C-:B------:R-:W-:Y:S01]  /*01a0*/  IMAD R25, R8.reuse, 0x3, R5.reuse ;  /* 0x0000000308197824 */ /* 0x140fe200078e0205 */
[CC--:B------:R-:W-:Y:S01]  /*01b0*/  LEA R6, R8.reuse, R5.reuse, 0x1 ;  /* 0x0000000508067211 */ /* 0x0c0fe200078e08ff */
[C-C-:B------:R-:W-:Y:S01]  /*01c0*/  IMAD R29, R8.reuse, 0x5, R5.reuse ;  /* 0x00000005081d7824 */ /* 0x140fe200078e0205 */
[C---:B------:R-:W-:Y:S01]  /*01d0*/  LEA R27, R8.reuse, R5, 0x2 ;  /* 0x00000005081b7211 */ /* 0x040fe200078e10ff */
[----:B------:R-:W-:-:S02]  /*01e0*/  IMAD R24, R8, 0x6, R5 ;  /* 0x0000000608187824 */ /* 0x000fc400078e0205 */
[----:B------:R-:W-:-:S07]  /*01f0*/  IMAD R26, R8, 0x7, R5 ;  /* 0x00000007081a7824 */ /* 0x000fce00078e0205 */
.L_x_1:
[----:B------:R-:W1:Y:S08]  /*0200*/  LDC.64 R14, c[0x0][0x388] ;  /* 0x0000e200ff0e7b82 */ /* 0x000e700000000a00 */
[----:B------:R-:W2:Y:S01]  /*0210*/  LDC.64 R12, c[0x0][0x380] ;  /* 0x0000e000ff0c7b82 */ /* 0x000ea20000000a00 */
[----:B-1----:R-:W-:-:S06]  /*0220*/  IMAD.WIDE.U32 R18, R7, 0x4, R14 ;  /* 0x0000000407127825 */ /* 0x002fcc00078e000e */
[----:B0-----:R-:W3:Y:S01]  /*0230*/  LDG.E R18, desc[UR6][R18.64] ;  /* 0x0000000612127981 */ /* 0x001ee2000c1e1900 */
[----:B--2---:R-:W-:-:S05]  /*0240*/  IMAD.WIDE.U32 R12, R9, 0x4, R12 ;  /* 0x00000004090c7825 */ /* 0x004fca00078e000c */
[----:B------:R-:W3:Y:S01]  /*0250*/  LDG.E R17, desc[UR6][R12.64] ;  /* 0x000000060c117981 */ /* 0x000ee2000c1e1900 */
[----:B------:R-:W-:-:S03]  /*0260*/  IMAD.WIDE.U32 R22, R11, 0x4, R14 ;  /* 0x000000040b167825 */ /* 0x000fc600078e000e */
[----:B------:R-:W2:Y:S01]  /*0270*/  LDG.E R19, desc[UR6][R12.64+0x8] ;  /* 0x000008060c137981 */ /* 0x000ea2000c1e1900 */
[----:B------:R-:W-:-:S03]  /*0280*/  IMAD.WIDE.U32 R20, R6, 0x4, R14 ;  /* 0x0000000406147825 */ /* 0x000fc600078e000e */
[----:B------:R-:W4:Y:S04]  /*0290*/  LDG.E R22, desc[UR6][R22.64] ;  /* 0x0000000616167981 */ /* 0x000f28000c1e1900 */
[----:B------:R-:W2:Y:S04]  /*02a0*/  LDG.E R20, desc[UR6][R20.64] ;  /* 0x0000000614147981 */ /* 0x000ea8000c1e1900 */
[----:B------:R-:W5:Y:S01]  /*02b0*/  LDG.E R23, desc[UR6][R12.64+0x10] ;  /* 0x000010060c177981 */ /* 0x000f62000c1e1900 */
[----:B---3--:R-:W-:-:S03]  /*02c0*/  IMAD R17, R17, R18, R16 ;  /* 0x0000001211117224 */ /* 0x008fc600078e0210 */
[----:B------:R-:W4:Y:S02]  /*02d0*/  LDG.E R16, desc[UR6][R12.64+0x4] ;  /* 0x000004060c107981 */ /* 0x000f24000c1e1900 */
[----:B----4-:R-:W-:Y:S02]  /*02e0*/  IMAD R28, R16, R22, R17 ;  /* 0x00000016101c7224 */ /* 0x010fe400078e0211 */
[----:B------:R-:W-:-:S04]  /*02f0*/  IMAD.WIDE.U32 R16, R25, 0x4, R14 ;  /* 0x0000000419107825 */ /* 0x000fc800078e000e */
[----:B--2---:R-:W-:Y:S02]  /*0300*/  IMAD R28, R19, R20, R28 ;  /* 0x00000014131c7224 */ /* 0x004fe400078e021c */
[--C-:B------:R-:W-:Y:S01]  /*0310*/  IMAD.WIDE.U32 R18, R27, 0x4, R14.reuse ;  /* 0x000000041b127825 */ /* 0x100fe200078e000e */
[----:B------:R-:W2:Y:S05]  /*0320*/  LDG.E R16, desc[UR6][R16.64] ;  /* 0x0000000610107981 */ /* 0x000eaa000c1e1900 */
[----:B------:R-:W5:Y:S04]  /*0330*/  LDG.E R18, desc[UR6][R18.64] ;  /* 0x0000000612127981 */ /* 0x000f68000c1e1900 */
[----:B------:R-:W2:Y:S01]  /*0340*/  LDG.E R17, desc[UR6][R12.64+0xc] ;  /* 0x00000c060c117981 */ /* 0x000ea2000c1e1900 */
[----:B------:R-:W-:-:S03]  /*0350*/  IMAD.WIDE.U32 R20, R29, 0x4, R14 ;  /* 0x000000041d147825 */ /* 0x000fc600078e000e */
[----:B------:R-:W3:Y:S04]  /*0360*/  LDG.E R19, desc[UR6][R12.64+0x1c] ;  /* 0x00001c060c137981 */ /* 0x000ee8000c1e1900 */
[----:B------:R-:W4:Y:S01]  /*0370*/  LDG.E R20, desc[UR6][R20.64] ;  /* 0x0000000614147981 */ /* 0x000f22000c1e1900 */
[----:B--2---:R-:W-:-:S03]  /*0380*/  IMAD R28, R17, R16, R28 ;  /* 0x00000010111c7224 */ /* 0x004fc600078e021c */
[----:B------:R-:W4:Y:S01]  /*0390*/  LDG.E R17, desc[UR6][R12.64+0x14] ;  /* 0x000014060c117981 */ /* 0x000f22000c1e1900 */
[----:B-----5:R-:W-:Y:S02]  /*03a0*/  IMAD R28, R23, R18, R28 ;  /* 0x00000012171c7224 */ /* 0x020fe400078e021c */
[--C-:B------:R-:W-:Y:S01]  /*03b0*/  IMAD.WIDE.U32 R22, R24, 0x4, R14.reuse ;  /* 0x0000000418167825 */ /* 0x100fe200078e000e */
[----:B------:R-:W2:Y:S03]  /*03c0*/  LDG.E R16, desc[UR6][R12.64+0x18] ;  /* 0x000018060c107981 */ /* 0x000ea6000c1e1900 */
[----:B------:R-:W-:Y:S02]  /*03d0*/  IMAD.WIDE.U32 R14, R26, 0x4, R14 ;  /* 0x000000041a0e7825 */ /* 0x000fe400078e000e */
[----:B------:R-:W2:Y:S04]  /*03e0*/  LDG.E R22, desc[UR6][R22.64] ;  /* 0x0000000616167981 */ /* 0x000ea8000c1e1900 */
[----:B------:R-:W3:Y:S01]  /*03f0*/  LDG.E R14, desc[UR6][R14.64] ;  /* 0x000000060e0e7981 */ /* 0x000ee2000c1e1900 */
[----:B------:R-:W-:-:S05]  /*0400*/  VIADD R10, R10, 0x8 ;  /* 0x000000080a0a7836 */ /* 0x000fca0000000000 */
[----:B------:R-:W-:Y:S01]  /*0410*/  ISETP.NE.AND P1, PT, R10, RZ, PT ;  /* 0x000000ff0a00720c */ /* 0x000fe20003f25270 */
[C---:B------:R-:W-:Y:S01]  /*0420*/  IMAD R29, R8.reuse, 0x8, R29 ;  /* 0x00000008081d7824 */ /* 0x040fe200078e021d */
[C---:B------:R-:W-:Y:S02]  /*0430*/  LEA R11, R8.reuse, R11, 0x3 ;  /* 0x0000000b080b7211 */ /* 0x040fe400078e18ff */
[C---:B------:R-:W-:Y:S02]  /*0440*/  LEA R6, R8.reuse, R6, 0x3 ;  /* 0x0000000608067211 */ /* 0x040fe400078e18ff */
[C---:B------:R-:W-:Y:S02]  /*0450*/  LEA R25, R8.reuse, R25, 0x3 ;  /* 0x0000001908197211 */ /* 0x040fe400078e18ff */
[C---:B------:R-:W-:Y:S02]  /*0460*/  LEA R27, R8.reuse, R27, 0x3 ;  /* 0x0000001b081b7211 */ /* 0x040fe400078e18ff */
[----:B------:R-:W-:-:S02]  /*0470*/  LEA R24, R8, R24, 0x3 ;  /* 0x0000001808187211 */ /* 0x000fc400078e18ff */
[C---:B------:R-:W-:Y:S02]  /*0480*/  LEA R26, R8.reuse, R26, 0x3 ;  /* 0x0000001a081a7211 */ /* 0x040fe400078e18ff */
[----:B------:R-:W-:Y:S02]  /*0490*/  LEA R7, R8, R7, 0x3 ;  /* 0x0000000708077211 */ /* 0x000fe400078e18ff */
[----:B------:R-:W-:Y:S01]  /*04a0*/  IADD3 R9, PT, PT, R9, 0x8, RZ ;  /* 0x0000000809097810 */ /* 0x000fe20007ffe0ff */
[----:B----4-:R-:W-:-:S04]  /*04b0*/  IMAD R17, R17, R20, R28 ;  /* 0x0000001411117224 */ /* 0x010fc800078e021c */
[----:B--2---:R-:W-:-:S04]  /*04c0*/  IMAD R16, R16, R22, R17 ;  /* 0x0000001610107224 */ /* 0x004fc800078e0211 */
[----:B---3--:R-:W-:Y:S01]  /*04d0*/  IMAD R16, R19, R14, R16 ;  /* 0x0000000e13107224 */ /* 0x008fe200078e0210 */
[----:B------:R-:W-:Y:S06]  /*04e0*/  @P1 BRA `(.L_x_1) ;  /* 0xfffffffc00441947 */ /* 0x000fec000383ffff */
[----:B------:R-:W-:-:S07]  /*04f0*/  IMAD.MOV.U32 R14, RZ, RZ, R0 ;  /* 0x000000ffff0e7224 */ /* 0x000fce00078e0000 */
.L_x_0:
[----:B------:R-:W-:-:S13]  /*0500*/  ISETP.NE.AND P1, PT, R2, RZ, PT ;  /* 0x000000ff0200720c */ /* 0x000fda0003f25270 */
[----:B------:R-:W-:Y:S05]  /*0510*/  @!P1 BRA `(.L_x_2) ;  /* 0x0000000400209947 */ /* 0x000fea0003800000 */
[----:B------:R-:W-:Y:S02]  /*0520*/  IADD3 R6, PT, PT, R2, -0x1, RZ ;  /* 0xffffffff02067810 */ /* 0x000fe40007ffe0ff */
[----:B------:R-:W-:Y:S02]  /*0530*/  ISETP.NE.AND P1, PT, R3, RZ, PT ;  /* 0x000000ff0300720c */ /* 0x000fe40003f25270 */
[----:B------:R-:W-:-:S13]  /*0540*/  ISETP.GE.U32.AND P2, PT, R6, 0x3, PT ;  /* 0x000000030600780c */ /* 0x000fda0003f46070 */
[----:B------:R-:W-:Y:S05]  /*0550*/  @!P2 BRA `(.L_x_3) ;  /* 0x00000000007ca947 */ /* 0x000fea0003800000 */
[----:B------:R-:W1:Y:S01]  /*0560*/  LDC R15, c[0x0][0x398] ;  /* 0x0000e600ff0f7b82 */ /* 0x000e620000000800 */
[C---:B------:R-:W-:Y:S02]  /*0570*/  IADD3 R11, PT, PT, R14.reuse, UR5, RZ ;  /* 0x000000050e0b7c10 */ /* 0x040fe4000fffe0ff */
[----:B------:R-:W-:-:S04]  /*0580*/  IADD3 R20, P2, PT, R14, UR5, RZ ;  /* 0x000000050e147c10 */ /* 0x000fc8000ff5e0ff */
[----:B------:R-:W-:Y:S01]  /*0590*/  IADD3.X R21, PT, PT, RZ, RZ, RZ, P2, !PT ;  /* 0x000000ffff157210 */ /* 0x000fe200017fe4ff */
[----:B------:R-:W2:Y:S08]  /*05a0*/  LDC.64 R18, c[0x0][0x380] ;  /* 0x0000e000ff127b82 */ /* 0x000eb00000000a00 */
[----:B------:R-:W3:Y:S08]  /*05b0*/  LDC.64 R8, c[0x0][0x388] ;  /* 0x0000e200ff087b82 */ /* 0x000ef00000000a00 */
[----:B------:R-:W4:Y:S01]  /*05c0*/  LDC.64 R6, c[0x0][0x380] ;  /* 0x0000e000ff067b82 */ /* 0x000f220000000a00 */
[----:B-1----:R-:W-:-:S05]  /*05d0*/  IMAD R10, R14, R15, R5 ;  /* 0x0000000f0e0a7224 */ /* 0x002fca00078e0205 */
[----:B------:R-:W-:Y:S01]  /*05e0*/  IADD3 R17, PT, PT, R10, R15, RZ ;  /* 0x0000000f0a117210 */ /* 0x000fe20007ffe0ff */
[----:B--2---:R-:W-:-:S06]  /*05f0*/  IMAD.WIDE.U32 R18, R11, 0x4, R18 ;  /* 0x000000040b127825 */ /* 0x004fcc00078e0012 */
[----:B0-----:R-:W2:Y:S01]  /*0600*/  LDG.E R19, desc[UR6][R18.64] ;  /* 0x0000000612137981 */ /* 0x001ea2000c1e1900 */
[----:B---3--:R-:W-:-:S04]  /*0610*/  IMAD.WIDE.U32 R10, R10, 0x4, R8 ;  /* 0x000000040a0a7825 */ /* 0x008fc800078e0008 */
[C---:B------:R-:W-:Y:S02]  /*0620*/  IMAD.WIDE.U32 R12, R17.reuse, 0x4, R8 ;  /* 0x00000004110c7825 */ /* 0x040fe400078e0008 */
[----:B------:R-:W2:Y:S01]  /*0630*/  LDG.E R10, desc[UR6][R10.64] ;  /* 0x000000060a0a7981 */ /* 0x000ea2000c1e1900 */
[C---:B----4-:R-:W-:Y:S01]  /*0640*/  LEA R6, P2, R20.reuse, R6, 0x2 ;  /* 0x0000000614067211 */ /* 0x050fe200078410ff */
[----:B------:R-:W-:Y:S02]  /*0650*/  IMAD.IADD R17, R17, 0x1, R15 ;  /* 0x0000000111117824 */ /* 0x000fe400078e020f */
[----:B------:R-:W3:Y:S01]  /*0660*/  LDG.E R12, desc[UR6][R12.64] ;  /* 0x000000060c0c7981 */ /* 0x000ee2000c1e1900 */
[----:B------:R-:W-:Y:S01]  /*0670*/  LEA.HI.X R7, R20, R7, R21, 0x2, P2 ;  /* 0x0000000714077211 */ /* 0x000fe200010f1415 */
[C---:B------:R-:W-:Y:S01]  /*0680*/  IMAD.WIDE.U32 R20, R17.reuse, 0x4, R8 ;  /* 0x0000000411147825 */ /* 0x040fe200078e0008 */
[----:B------:R-:W-:-:S03]  /*0690*/  IADD3 R15, PT, PT, R17, R15, RZ ;  /* 0x0000000f110f7210 */ /* 0x000fc60007ffe0ff */
[----:B------:R-:W3:Y:S02]  /*06a0*/  LDG.E R22, desc[UR6][R6.64+0x4] ;  /* 0x0000040606167981 */ /* 0x000ee4000c1e1900 */
[----:B------:R-:W-:Y:S02]  /*06b0*/  IMAD.WIDE.U32 R8, R15, 0x4, R8 ;  /* 0x000000040f087825 */ /* 0x000fe400078e0008 */
[----:B------:R-:W4:Y:S04]  /*06c0*/  LDG.E R20, desc[UR6][R20.64] ;  /* 0x0000000614147981 */ /* 0x000f28000c1e1900 */
[----:B------:R-:W4:Y:S04]  /*06d0*/  LDG.E R24, desc[UR6][R6.64+0x8] ;  /* 0x0000080606187981 */ /* 0x000f28000c1e1900 */
[----:B------:R-:W5:Y:S04]  /*06e0*/  LDG.E R8, desc[UR6][R8.64] ;  /* 0x0000000608087981 */ /* 0x000f68000c1e1900 */
[----:B------:R-:W5:Y:S01]  /*06f0*/  LDG.E R18, desc[UR6][R6.64+0xc] ;  /* 0x00000c0606127981 */ /* 0x000f62000c1e1900 */
[----:B------:R-:W-:Y:S01]  /*0700*/  IADD3 R14, PT, PT, R14, 0x4, RZ ;  /* 0x000000040e0e7810 */ /* 0x000fe20007ffe0ff */
[----:B--2---:R-:W-:-:S04]  /*0710*/  IMAD R19, R19, R10, R16 ;  /* 0x0000000a13137224 */ /* 0x004fc800078e0210 */
[----:B---3--:R-:W-:-:S04]  /*0720*/  IMAD R19, R22, R12, R19 ;  /* 0x0000000c16137224 */ /* 0x008fc800078e0213 */
[----:B----4-:R-:W-:-:S04]  /*0730*/  IMAD R19, R24, R20, R19 ;  /* 0x0000001418137224 */ /* 0x010fc800078e0213 */
[----:B-----5:R-:W-:-:S07]  /*0740*/  IMAD R16, R18, R8, R19 ;  /* 0x0000000812107224 */ /* 0x020fce00078e0213 */
.L_x_3:
[----:B------:R-:W-:Y:S05]  /*0750*/  @!P1 BRA `(.L_x_2) ;  /* 0x0000000000909947 */ /* 0x000fea0003800000 */
[----:B------:R-:W1:Y:S01]  /*0760*/  LDC R12, c[0x0][0x398] ;  /* 0x0000e600ff0c7b82 */ /* 0x000e620000000800 */
[----:B------:R-:W-:Y:S02]  /*0770*/  ISETP.NE.AND P2, PT, R3, 0x1, PT ;  /* 0x000000010300780c */ /* 0x000fe40003f45270 */
[----:B-1----:R-:W-:-:S04]  /*0780*/  LOP3.LUT R6, R12, 0x1, RZ, 0xc0, !PT ;  /* 0x000000010c067812 */ /* 0x002fc800078ec0ff */
[----:B------:R-:W-:-:S07]  /*0790*/  ISETP.NE.U32.AND P1, PT, R6, 0x1, PT ;  /* 0x000000010600780c */ /* 0x000fce0003f25070 */
[----:B------:R-:W-:Y:S06]  /*07a0*/  @!P2 BRA `(.L_x_4) ;  /* 0x000000000054a947 */ /* 0x000fec0003800000 */
[----:B------:R-:W1:Y:S01]  /*07b0*/  LDC R10, c[0x0][0x398] ;  /* 0x0000e600ff0a7b82 */ /* 0x000e620000000800 */
[C---:B------:R-:W-:Y:S02]  /*07c0*/  IADD3 R11, PT, PT, R14.reuse, UR5, RZ ;  /* 0x000000050e0b7c10 */ /* 0x040fe4000fffe0ff */
[----:B------:R-:W-:-:S04]  /*07d0*/  IADD3 R15, P2, PT, R14, UR5, RZ ;  /* 0x000000050e0f7c10 */ /* 0x000fc8000ff5e0ff */
[----:B------:R-:W-:Y:S01]  /*07e0*/  IADD3.X R20, PT, PT, RZ, RZ, RZ, P2, !PT ;  /* 0x000000ffff147210 */ /* 0x000fe200017fe4ff */
[----:B------:R-:W2:Y:S08]  /*07f0*/  LDC.64 R18, c[0x0][0x380] ;  /* 0x0000e000ff127b82 */ /* 0x000eb00000000a00 */
[----:B------:R-:W3:Y:S08]  /*0800*/  LDC.64 R8, c[0x0][0x380] ;  /* 0x0000e000ff087b82 */ /* 0x000ef00000000a00 */
[----:B------:R-:W4:Y:S01]  /*0810*/  LDC.64 R6, c[0x0][0x388] ;  /* 0x0000e200ff067b82 */ /* 0x000f220000000a00 */
[----:B-1----:R-:W-:-:S04]  /*0820*/  IMAD R13, R14, R10, R5 ;  /* 0x0000000a0e0d7224 */ /* 0x002fc800078e0205 */
[----:B------:R-:W-:Y:S02]  /*0830*/  IMAD.IADD R17, R13, 0x1, R10 ;  /* 0x000000010d117824 */ /* 0x000fe400078e020a */
[----:B--2---:R-:W-:-:S06]  /*0840*/  IMAD.WIDE.U32 R18, R11, 0x4, R18 ;  /* 0x000000040b127825 */ /* 0x004fcc00078e0012 */
[----:B0-----:R-:W2:Y:S01]  /*0850*/  LDG.E R19, desc[UR6][R18.64] ;  /* 0x0000000612137981 */ /* 0x001ea2000c1e1900 */
[----:B---3--:R-:W-:-:S04]  /*0860*/  LEA R8, P2, R15, R8, 0x2 ;  /* 0x000000080f087211 */ /* 0x008fc800078410ff */
[----:B------:R-:W-:Y:S01]  /*0870*/  LEA.HI.X R9, R15, R9, R20, 0x2, P2 ;  /* 0x000000090f097211 */ /* 0x000fe200010f1414 */
[----:B----4-:R-:W-:-:S05]  /*0880*/  IMAD.WIDE.U32 R10, R13, 0x4, R6 ;  /* 0x000000040d0a7825 */ /* 0x010fca00078e0006 */
[----:B------:R-:W3:Y:S01]  /*0890*/  LDG.E R9, desc[UR6][R8.64+0x4] ;  /* 0x0000040608097981 */ /* 0x000ee2000c1e1900 */
[----:B------:R-:W-:-:S03]  /*08a0*/  IMAD.WIDE.U32 R6, R17, 0x4, R6 ;  /* 0x0000000411067825 */ /* 0x000fc600078e0006 */
[----:B------:R-:W2:Y:S04]  /*08b0*/  LDG.E R10, desc[UR6][R10.64] ;  /* 0x000000060a0a7981 */ /* 0x000ea8000c1e1900 */
[----:B------:R-:W3:Y:S01]  /*08c0*/  LDG.E R6, desc[UR6][R6.64] ;  /* 0x0000000606067981 */ /* 0x000ee2000c1e1900 */
[----:B------:R-:W-:Y:S01]  /*08d0*/  IADD3 R14, PT, PT, R14, 0x2, RZ ;  /* 0x000000020e0e7810 */ /* 0x000fe20007ffe0ff */
[----:B--2---:R-:W-:-:S04]  /*08e0*/  IMAD R16, R19, R10, R16 ;  /* 0x0000000a13107224 */ /* 0x004fc800078e0210 */
[----:B---3--:R-:W-:-:S07]  /*08f0*/  IMAD R16, R9, R6, R16 ;  /* 0x0000000609107224 */ /* 0x008fce00078e0210 */
.L_x_4:
[----:B------:R-:W-:Y:S05]  /*0900*/  @P1 BRA `(.L_x_2) ;  /* 0x0000000000241947 */ /* 0x000fea0003800000 */
[----:B------:R-:W1:Y:S01]  /*0910*/  LDC.64 R6, c[0x0][0x380] ;  /* 0x0000e000ff067b82 */ /* 0x000e620000000a00 */
[C---:B------:R-:W-:Y:S01]  /*0920*/  IADD3 R11, PT, PT, R14.reuse, UR5, RZ ;  /* 0x000000050e0b7c10 */ /* 0x040fe2000fffe0ff */
[----:B------:R-:W-:-:S06]  /*0930*/  IMAD R13, R14, R12, R5 ;  /* 0x0000000c0e0d7224 */ /* 0x000fcc00078e0205 */
[----:B------:R-:W2:Y:S01]  /*0940*/  LDC.64 R8, c[0x0][0x388] ;  /* 0x0000e200ff087b82 */ /* 0x000ea20000000a00 */
[----:B-1----:R-:W-:-:S06]  /*0950*/  IMAD.WIDE.U32 R6, R11, 0x4, R6 ;  /* 0x000000040b067825 */ /* 0x002fcc00078e0006 */
[----:B0-----:R-:W3:Y:S01]  /*0960*/  LDG.E R7, desc[UR6][R6.64] ;  /* 0x0000000606077981 */ /* 0x001ee2000c1e1900 */
[----:B--2---:R-:W-:-:S06]  /*0970*/  IMAD.WIDE.U32 R8, R13, 0x4, R8 ;  /* 0x000000040d087825 */ /* 0x004fcc00078e0008 */
[----:B------:R-:W3:Y:S02]  /*0980*/  LDG.E R8, desc[UR6][R8.64] ;  /* 0x0000000608087981 */ /* 0x000ee4000c1e1900 */
[----:B---3--:R-:W-:-:S07]  /*0990*/  IMAD R16, R7, R8, R16 ;  /* 0x0000000807107224 */ /* 0x008fce00078e0210 */
.L_x_2:
[----:B------:R-:W1:Y:S01]  /*09a0*/  LDCU UR8, c[0x0][0x398] ;  /* 0x00007300ff0877ac */ /* 0x000e620008000800 */
[----:B------:R-:W2:Y:S01]  /*09b0*/  LDC.64 R6, c[0x0][0x390] ;  /* 0x0000e400ff067b82 */ /* 0x000ea20000000a00 */
[C---:B------:R-:W-:Y:S02]  /*09c0*/  IADD3 R9, PT, PT, R5.reuse, UR5, RZ ;  /* 0x0000000505097c10 */ /* 0x040fe4000fffe0ff */
[----:B------:R-:W-:-:S04]  /*09d0*/  IADD3 R5, PT, PT, R5, 0x1, RZ ;  /* 0x0000000105057810 */ /* 0x000fc80007ffe0ff */
[----:B-1----:R-:W-:Y:S01]  /*09e0*/  ISETP.NE.AND P1, PT, R5, UR8, PT ;  /* 0x0000000805007c0c */ /* 0x002fe2000bf25270 */
[----:B--2---:R-:W-:-:S05]  /*09f0*/  IMAD.WIDE.U32 R6, R9, 0x4, R6 ;  /* 0x0000000409067825 */ /* 0x004fca00078e0006 */
[----:B0-----:R1:W-:Y:S07]  /*0a00*/  STG.E desc[UR6][R6.64], R16 ;  /* 0x0000001006007986 */ /* 0x0013ee000c101906 */
[----:B------:R-:W-:Y:S05]  /*0a10*/  @P1 BRA `(.L_x_5) ;  /* 0xfffffff400bc1947 */ /* 0x000fea000383ffff */
[----:B------:R-:W-:Y:S05]  /*0a20*/  BRA.U UP0, `(.L_x_6) ;  /* 0xfffffff500a47547 */ /* 0x000fea000b83ffff */
[----:B------:R-:W-:Y:S05]  /*0a30*/  EXIT ;  /* 0x000000000000794d */ /* 0x000fea0003800000 */
.L_x_7:
[----:B------:R-:W-:-:S00]  /*0a40*/  BRA `(.L_x_7) ;  /* 0xfffffffc00fc7947 */ /* 0x000fc0000383ffff */
[----:B------:R-:W-:-:S00]  /*0a50*/  NOP ;  /* 0x0000000000007918 */ /* 0x000fc00000000000 */
        /* <DEDUP_REMOVED lines=10> */
.L_x_13:


//--------------------- .text._Z12multiply_gpuPiS_S_i --------------------------
	.section	.text._Z12multiply_gpuPiS_S_i,"ax",@progbits
	.align	128
        .global         _Z12multiply_gpuPiS_S_i
        .type           _Z12multiply_gpuPiS_S_i,@function
        .size           _Z12multiply_gpuPiS_S_i,(.L_x_14 - _Z12multiply_gpuPiS_S_i)
        .other          _Z12multiply_gpuPiS_S_i,@"STO_CUDA_ENTRY STV_DEFAULT"
_Z12multiply_gpuPiS_S_i:
.text._Z12multiply_gpuPiS_S_i:
[----:B------:R-:W-:Y:S01]  /*0000*/  LDC R1, c[0x0][0x37c] ;  /* 0x0000df00ff017b82 */ /* 0x000fe20000000800 */
[----:B------:R-:W0:Y:S07]  /*0010*/  S2R R0, SR_TID.Y ;  /* 0x0000000000007919 */ /* 0x000e2e0000002200 */
[----:B------:R-:W0:Y:S01]  /*0020*/  S2UR UR4, SR_CTAID.Y ;  /* 0x00000000000479c3 */ /* 0x000e220000002600 */
[----:B------:R-:W1:Y:S01]  /*0030*/  LDCU UR20, c[0x0][0x398] ;  /* 0x00007300ff1477ac */ /* 0x000e620008000800 */
[----:B------:R-:W2:Y:S06]  /*0040*/  S2R R3, SR_TID.X ;  /* 0x0000000000037919 */ /* 0x000eac0000002100 */
[----:B------:R-:W0:Y:S08]  /*0050*/  LDC R13, c[0x0][0x364] ;  /* 0x0000d900ff0d7b82 */ /* 0x000e300000000800 */
[----:B------:R-:W2:Y:S08]  /*0060*/  S2UR UR5, SR_CTAID.X ;  /* 0x00000000000579c3 */ /* 0x000eb00000002500 */
[----:B------:R-:W2:Y:S01]  /*0070*/  LDC R2, c[0x0][0x360] ;  /* 0x0000d800ff027b82 */ /* 0x000ea20000000800 */
[----:B0-----:R-:W-:-:S02]  /*0080*/  IMAD R13, R13, UR4, R0 ;  /* 0x000000040d0d7c24 */ /* 0x001fc4000f8e0200 */
[----:B--2---:R-:W-:-:S05]  /*0090*/  IMAD R0, R2, UR5, R3 ;  /* 0x0000000502007c24 */ /* 0x004fca000f8e0203 */
[----:B------:R-:W-:-:S04]  /*00a0*/  VIMNMX R2, PT, PT, R13, R0, !PT ;  /* 0x000000000d027248 */ /* 0x000fc80007fe0100 */
[----:B-1----:R-:W-:-:S13]  /*00b0*/  ISETP.GE.AND P0, PT, R2, UR20, PT ;  /* 0x0000001402007c0c */ /* 0x002fda000bf06270 */
[----:B------:R-:W-:Y:S05]  /*00c0*/  @P0 EXIT ;  /* 0x000000000000094d */ /* 0x000fea0003800000 */
[----:B------:R-:W-:Y:S01]  /*00d0*/  UISETP.GE.U32.AND UP0, UPT, UR20, 0x8, UPT ;  /* 0x000000081400788c */ /* 0x000fe2000bf06070 */
[----:B------:R-:W-:Y:S02]  /*00e0*/  HFMA2 R12, -RZ, RZ, 0, 0 ;  /* 0x00000000ff0c7431 */ /* 0x000fe400000001ff */
[----:B------:R-:W-:Y:S01]  /*00f0*/  IMAD R13, R13, UR20, RZ ;  /* 0x000000140d0d7c24 */ /* 0x000fe2000f8e02ff */
[----:B------:R-:W-:Y:S01]  /*0100*/  UMOV UR4, URZ ;  /* 0x000000ff00047c82 */ /* 0x000fe20008000000 */
[----:B------:R-:W0:Y:S04]  /*0110*/  LDCU.64 UR18, c[0x0][0x358] ;  /* 0x00006b00ff1277ac */ /* 0x000e280008000a00 */
[----:B------:R-:W-:Y:S05]  /*0120*/  BRA.U !UP0, `(.L_x_8) ;  /* 0x0000000508047547 */ /* 0x000fea000b800000 */
[----:B------:R-:W1:Y:S01]  /*0130*/  LDCU.128 UR24, c[0x0][0x380] ;  /* 0x00007000ff1877ac */ /* 0x000e620008000c00 */
[----:B------:R-:W-:Y:S02]  /*0140*/  MOV R12, RZ ;  /* 0x000000ff000c7202 */ /* 0x000fe40000000f00 */
[----:B------:R-:W-:Y:S01]  /*0150*/  MOV R14, R0 ;  /* 0x00000000000e7202 */ /* 0x000fe20000000f00 */
[----:B------:R-:W-:-:S04]  /*0160*/  ULOP3.LUT UR4, UR20, 0x7ffffff8, URZ, 0xc0, !UPT ;  /* 0x7ffffff814047892 */ /* 0x000fc8000f8ec0ff */
[----:B------:R-:W-:Y:S01]  /*0170*/  UIADD3 UR5, UPT, UPT, -UR4, URZ, URZ ;  /* 0x000000ff04057290 */ /* 0x000fe2000fffe1ff */
[----:B-1----:R-:W-:Y:S01]  /*0180*/  MOV R2, UR24 ;  /* 0x0000001800027c02 */ /* 0x002fe20008000f00 */
[----:B------:R-:W-:Y:S01]  /*0190*/  UIMAD.WIDE UR6, UR20, 0x8, UR26 ;  /* 0x00000008140678a5 */ /* 0x000fe2000f8e021a */
[----:B------:R-:W-:Y:S01]  /*01a0*/  MOV R3, UR25 ;  /* 0x0000001900037c02 */ /* 0x000fe20008000f00 */
[----:B------:R-:W-:Y:S02]  /*01b0*/  UIMAD.WIDE UR8, UR20, 0xc, UR26 ;  /* 0x0000000c140878a5 */ /* 0x000fe4000f8e021a */
[----:B------:R-:W-:Y:S01]  /*01c0*/  UIMAD.WIDE UR10, UR20, 0x10, UR26 ;  /* 0x00000010140a78a5 */ /* 0x000fe2000f8e021a */
[----:B------:R-:W-:Y:S01]  /*01d0*/  IMAD.WIDE.U32 R2, R13, 0x4, R2 ;  /* 0x000000040d027825 */ /* 0x000fe200078e0002 */
[----:B------:R-:W-:Y:S02]  /*01e0*/  UIMAD.WIDE UR12, UR20, 0x14, UR26 ;  /* 0x00000014140c78a5 */ /* 0x000fe4000f8e021a */
[----:B------:R-:W-:Y:S01]  /*01f0*/  UIMAD.WIDE UR14, UR20, 0x18, UR26 ;  /* 0x00000018140e78a5 */ /* 0x000fe2000f8e021a */
[----:B------:R-:W-:Y:S01]  /*0200*/  IADD3 R2, P0, PT, R2, 0x10, RZ ;  /* 0x0000001002027810 */ /* 0x000fe20007f1e0ff */
[----:B------:R-:W-:-:S03]  /*0210*/  UIMAD.WIDE UR16, UR20, 0x1c, UR26 ;  /* 0x0000001c141078a5 */ /* 0x000fc6000f8e021a */
[----:B------:R-:W-:-:S09]  /*0220*/  IADD3.X R3, PT, PT, RZ, R3, RZ, P0, !PT ;  /* 0x00000003ff037210 */ /* 0x000fd200007fe4ff */
.L_x_9:
[----:B------:R-:W-:Y:S01]  /*0230*/  UIMAD.WIDE UR22, UR20, 0x4, UR26 ;  /* 0x00000004141678a5 */ /* 0x000fe2000f8e021a */
[----:B------:R-:W-:Y:S02]  /*0240*/  IMAD.MOV.U32 R23, RZ, RZ, 0x4 ;  /* 0x00000004ff177424 */ /* 0x000fe400078e00ff */
[----:B------:R-:W-:Y:S01]  /*0250*/  HFMA2 R11, -RZ, RZ, 0, 2.384185791015625e-07 ;  /* 0x00000004ff0b7431 */ /* 0x000fe200000001ff */
[----:B------:R-:W-:Y:S01]  /*0260*/  MOV R25, 0x4 ;  /* 0x0000000400197802 */ /* 0x000fe20000000f00 */
[----:B0-----:R-:W2:Y:S01]  /*0270*/  LDG.E R21, desc[UR18][R2.64+-0x10] ;  /* 0xfffff01202157981 */ /* 0x001ea2000c1e1900 */
[C---:B------:R-:W-:Y:S01]  /*0280*/  IMAD.WIDE R22, R14.reuse, R23, UR26 ;  /* 0x0000001a0e167e25 */ /* 0x040fe2000f8e0217 */
[----:B------:R-:W-:Y:S02]  /*0290*/  MOV R8, UR22 ;  /* 0x0000001600087c02 */ /* 0x000fe40008000f00 */
[----:B------:R-:W-:Y:S01]  /*02a0*/  MOV R9, UR23 ;  /* 0x0000001700097c02 */ /* 0x000fe20008000f00 */
[----:B------:R-:W3:Y:S02]  /*02b0*/  LDG.E R19, desc[UR18][R2.64+-0xc] ;  /* 0xfffff41202137981 */ /* 0x000ee4000c1e1900 */
[----:B------:R-:W-:-:S02]  /*02c0*/  IMAD.WIDE R8, R14, 0x4, R8 ;  /* 0x000000040e087825 */ /* 0x000fc400078e0208 */
[----:B------:R-:W2:Y:S01]  /*02d0*/  LDG.E R22, desc[UR18][R22.64] ;  /* 0x0000001216167981 */ /* 0x000ea2000c1e1900 */
[----:B------:R-:W-:Y:S01]  /*02e0*/  MOV R5, 0x4 ;  /* 0x0000000400057802 */ /* 0x000fe20000000f00 */
[C---:B------:R-:W-:Y:S02]  /*02f0*/  IMAD.WIDE R24, R14.reuse, R25, UR6 ;  /* 0x000000060e187e25 */ /* 0x040fe4000f8e0219 */
[----:B------:R0:W3:Y:S02]  /*0300*/  LDG.E R20, desc[UR18][R8.64] ;  /* 0x0000001208147981 */ /* 0x0000e4000c1e1900 */
[----:B------:R-:W-:Y:S02]  /*0310*/  IMAD.WIDE R10, R14, R11, UR8 ;  /* 0x000000080e0a7e25 */ /* 0x000fe4000f8e020b */
[----:B------:R-:W4:Y:S04]  /*0320*/  LDG.E R18, desc[UR18][R24.64] ;  /* 0x0000001218127981 */ /* 0x000f28000c1e1900 */
[----:B------:R-:W4:Y:S01]  /*0330*/  LDG.E R17, desc[UR18][R2.64+-0x8] ;  /* 0xfffff81202117981 */ /* 0x000f22000c1e1900 */
[----:B0-----:R-:W-:-:S02]  /*0340*/  HFMA2 R9, -RZ, RZ, 0, 2.384185791015625e-07 ;  /* 0x00000004ff097431 */ /* 0x001fc400000001ff */
[----:B------:R-:W-:Y:S01]  /*0350*/  IMAD.MOV.U32 R7, RZ, RZ, 0x4 ;  /* 0x00000004ff077424 */ /* 0x000fe200078e00ff */
[----:B------:R0:W5:Y:S01]  /*0360*/  LDG.E R16, desc[UR18][R10.64] ;  /* 0x000000120a107981 */ /* 0x000162000c1e1900 */
[----:B------:R-:W-:-:S03]  /*0370*/  IMAD.WIDE R4, R14, R5, UR10 ;  /* 0x0000000a0e047e25 */ /* 0x000fc6000f8e0205 */
[----:B------:R-:W5:Y:S01]  /*0380*/  LDG.E R15, desc[UR18][R2.64+-0x4] ;  /* 0xfffffc12020f7981 */ /* 0x000f62000c1e1900 */
[C---:B------:R-:W-:Y:S01]  /*0390*/  IMAD.WIDE R6, R14.reuse, R7, UR12 ;  /* 0x0000000c0e067e25 */ /* 0x040fe2000f8e0207 */
[----:B------:R-:W-:Y:S02]  /*03a0*/  MOV R27, 0x4 ;  /* 0x00000004001b7802 */ /* 0x000fe40000000f00 */
[----:B------:R1:W5:Y:S01]  /*03b0*/  LDG.E R4, desc[UR18][R4.64] ;  /* 0x0000001204047981 */ /* 0x000362000c1e1900 */
[----:B------:R-:W-:-:S03]  /*03c0*/  IMAD.WIDE R8, R14, R9, UR14 ;  /* 0x0000000e0e087e25 */ /* 0x000fc6000f8e0209 */
[----:B------:R-:W5:Y:S01]  /*03d0*/  LDG.E R23, desc[UR18][R2.64] ;  /* 0x0000001202177981 */ /* 0x000f62000c1e1900 */
[----:B0-----:R-:W-:-:S03]  /*03e0*/  IMAD.WIDE R10, R14, R27, UR16 ;  /* 0x000000100e0a7e25 */ /* 0x001fc6000f8e021b */
[----:B------:R-:W5:Y:S04]  /*03f0*/  LDG.E R7, desc[UR18][R6.64] ;  /* 0x0000001206077981 */ /* 0x000f68000c1e1900 */
[----:B------:R-:W5:Y:S04]  /*0400*/  LDG.E R24, desc[UR18][R2.64+0x4] ;  /* 0x0000041202187981 */ /* 0x000f68000c1e1900 */
[----:B------:R-:W5:Y:S04]  /*0410*/  LDG.E R8, desc[UR18][R8.64] ;  /* 0x0000001208087981 */ /* 0x000f68000c1e1900 */
[----:B------:R-:W5:Y:S04]  /*0420*/  LDG.E R25, desc[UR18][R2.64+0x8] ;  /* 0x0000081202197981 */ /* 0x000f68000c1e1900 */
[----:B------:R-:W5:Y:S04]  /*0430*/  LDG.E R10, desc[UR18][R10.64] ;  /* 0x000000120a0a7981 */ /* 0x000f68000c1e1900 */
[----:B------:R0:W5:Y:S01]  /*0440*/  LDG.E R27, desc[UR18][R2.64+0xc] ;  /* 0x00000c12021b7981 */ /* 0x000162000c1e1900 */
[----:B------:R-:W-:-:S04]  /*0450*/  UIADD3 UR5, UPT, UPT, UR5, 0x8, URZ ;  /* 0x0000000805057890 */ /* 0x000fc8000fffe0ff */
[----:B------:R-:W-:Y:S01]  /*0460*/  UISETP.NE.AND UP0, UPT, UR5, URZ, UPT ;  /* 0x000000ff0500728c */ /* 0x000fe2000bf05270 */
[----:B-1----:R-:W-:Y:S02]  /*0470*/  MOV R5, UR20 ;  /* 0x0000001400057c02 */ /* 0x002fe40008000f00 */
[----:B0-----:R-:W-:Y:S02]  /*0480*/  IADD3 R2, P0, PT, R2, 0x20, RZ ;  /* 0x0000002002027810 */ /* 0x001fe40007f1e0ff */
[----:B------:R-:W-:Y:S02]  /*0490*/  LEA R14, R5, R14, 0x3 ;  /* 0x0000000e050e7211 */ /* 0x000fe400078e18ff */
[----:B------:R-:W-:Y:S01]  /*04a0*/  IADD3.X R3, PT, PT, RZ, R3, RZ, P0, !PT ;  /* 0x00000003ff037210 */ /* 0x000fe200007fe4ff */
[----:B--2---:R-:W-:-:S04]  /*04b0*/  IMAD R21, R21, R22, R12 ;  /* 0x0000001615157224 */ /* 0x004fc800078e020c */
[----:B---3--:R-:W-:-:S04]  /*04c0*/  IMAD R19, R19, R20, R21 ;  /* 0x0000001413137224 */ /* 0x008fc800078e0215 */
[----:B----4-:R-:W-:-:S04]  /*04d0*/  IMAD R17, R17, R18, R19 ;  /* 0x0000001211117224 */ /* 0x010fc800078e0213 */
[----:B-----5:R-:W-:-:S04]  /*04e0*/  IMAD R15, R15, R16, R17 ;  /* 0x000000100f0f7224 */ /* 0x020fc800078e0211 */
[----:B------:R-:W-:-:S04]  /*04f0*/  IMAD R4, R23, R4, R15 ;  /* 0x0000000417047224 */ /* 0x000fc800078e020f */
[----:B------:R-:W-:-:S04]  /*0500*/  IMAD R4, R24, R7, R4 ;  /* 0x0000000718047224 */ /* 0x000fc800078e0204 */
[----:B------:R-:W-:-:S04]  /*0510*/  IMAD R4, R25, R8, R4 ;  /* 0x0000000819047224 */ /* 0x000fc800078e0204 */
[----:B------:R-:W-:Y:S01]  /*0520*/  IMAD R12, R27, R10, R4 ;  /* 0x0000000a1b0c7224 */ /* 0x000fe200078e0204 */
[----:B------:R-:W-:Y:S06]  /*0530*/  BRA.U UP0, `(.L_x_9) ;  /* 0xfffffffd003c7547 */ /* 0x000fec000b83ffff */
.L_x_8:
[----:B------:R-:W-:-:S04]  /*0540*/  ULOP3.LUT UR6, UR20, 0x7, URZ, 0xc0, !UPT ;  /* 0x0000000714067892 */ /* 0x000fc8000f8ec0ff */
[----:B------:R-:W-:-:S09]  /*0550*/  UISETP.NE.AND UP0, UPT, UR6, URZ, UPT ;  /* 0x000000ff0600728c */ /* 0x000fd2000bf05270 */
[----:B------:R-:W-:Y:S05]  /*0560*/  BRA.U !UP0, `(.L_x_10) ;  /* 0x0000000508387547 */ /* 0x000fea000b800000 */
[----:B------:R-:W-:Y:S02]  /*0570*/  UISETP.GE.U32.AND UP0, UPT, UR6, 0x4, UPT ;  /* 0x000000040600788c */ /* 0x000fe4000bf06070 */
[----:B------:R-:W-:-:S04]  /*0580*/  ULOP3.LUT UR5, UR20, 0x3, URZ, 0xc0, !UPT ;  /* 0x0000000314057892 */ /* 0x000fc8000f8ec0ff */
[----:B------:R-:W-:-:S03]  /*0590*/  UISETP.NE.AND UP1, UPT, UR5, URZ, UPT ;  /* 0x000000ff0500728c */ /* 0x000fc6000bf25270 */
[----:B------:R-:W-:Y:S08]  /*05a0*/  BRA.U !UP0, `(.L_x_11) ;  /* 0x00000001087c7547 */ /* 0x000ff0000b800000 */
[----:B------:R-:W1:Y:S01]  /*05b0*/  LDC.64 R6, c[0x0][0x388] ;  /* 0x0000e200ff067b82 */ /* 0x000e620000000a00 */
[----:B------:R-:W2:Y:S01]  /*05c0*/  LDCU.64 UR6, c[0x0][0x380] ;  /* 0x00007000ff0677ac */ /* 0x000ea20008000a00 */
[----:B------:R-:W-:Y:S01]  /*05d0*/  IMAD.U32 R9, RZ, RZ, UR4 ;  /* 0x00000004ff097e24 */ /* 0x000fe2000f8e00ff */
[C---:B------:R-:W-:Y:S02]  /*05e0*/  IADD3 R3, PT, PT, R13.reuse, UR4, RZ ;  /* 0x000000040d037c10 */ /* 0x040fe4000fffe0ff */
[----:B------:R-:W-:Y:S01]  /*05f0*/  IADD3 R10, P0, PT, R13, UR4, RZ ;  /* 0x000000040d0a7c10 */ /* 0x000fe2000ff1e0ff */
[----:B------:R-:W-:Y:S01]  /*0600*/  IMAD R9, R9, UR20, R0 ;  /* 0x0000001409097c24 */ /* 0x000fe2000f8e0200 */
[----:B------:R-:W-:Y:S01]  /*0610*/  MOV R11, UR20 ;  /* 0x00000014000b7c02 */ /* 0x000fe20008000f00 */
[----:B------:R-:W3:Y:S01]  /*0620*/  LDC.64 R4, c[0x0][0x380] ;  /* 0x0000e000ff047b82 */ /* 0x000ee20000000a00 */
[----:B------:R-:W-:Y:S01]  /*0630*/  MOV R15, UR20 ;  /* 0x00000014000f7c02 */ /* 0x000fe20008000f00 */
[----:B-1----:R-:W-:Y:S01]  /*0640*/  IMAD.WIDE R6, R9, 0x4, R6 ;  /* 0x0000000409067825 */ /* 0x002fe200078e0206 */
[----:B------:R-:W-:-:S05]  /*0650*/  MOV R9, UR20 ;  /* 0x0000001400097c02 */ /* 0x000fca0008000f00 */
[----:B------:R-:W-:Y:S02]  /*0660*/  IMAD.WIDE R8, R9, 0x4, R6 ;  /* 0x0000000409087825 */ /* 0x000fe400078e0206 */
[----:B0-----:R-:W4:Y:S02]  /*0670*/  LDG.E R6, desc[UR18][R6.64] ;  /* 0x0000001206067981 */ /* 0x001f24000c1e1900 */
[----:B---3--:R-:W-:Y:S01]  /*0680*/  IMAD.WIDE.U32 R4, R3, 0x4, R4 ;  /* 0x0000000403047825 */ /* 0x008fe200078e0004 */
[----:B------:R-:W-:Y:S01]  /*0690*/  IADD3.X R3, PT, PT, RZ, RZ, RZ, P0, !PT ;  /* 0x000000ffff037210 */ /* 0x000fe200007fe4ff */
[----:B------:R-:W3:Y:S01]  /*06a0*/  LDG.E R17, desc[UR18][R8.64] ;  /* 0x0000001208117981 */ /* 0x000ee2000c1e1900 */
[----:B--2---:R-:W-:-:S03]  /*06b0*/  LEA R2, P0, R10, UR6, 0x2 ;  /* 0x000000060a027c11 */ /* 0x004fc6000f8010ff */
[----:B------:R-:W4:Y:S01]  /*06c0*/  LDG.E R5, desc[UR18][R4.64] ;  /* 0x0000001204057981 */ /* 0x000f22000c1e1900 */
[----:B------:R-:W-:Y:S01]  /*06d0*/  LEA.HI.X R3, R10, UR7, R3, 0x2, P0 ;  /* 0x000000070a037c11 */ /* 0x000fe200080f1403 */
[----:B------:R-:W-:-:S04]  /*06e0*/  IMAD.WIDE R10, R11, 0x4, R8 ;  /* 0x000000040b0a7825 */ /* 0x000fc800078e0208 */
[----:B------:R-:W3:Y:S01]  /*06f0*/  LDG.E R16, desc[UR18][R2.64+0x4] ;  /* 0x0000041202107981 */ /* 0x000ee2000c1e1900 */
[----:B------:R-:W-:-:S03]  /*0700*/  IMAD.WIDE R14, R15, 0x4, R10 ;  /* 0x000000040f0e7825 */ /* 0x000fc600078e020a */
[----:B------:R-:W2:Y:S04]  /*0710*/  LDG.E R19, desc[UR18][R10.64] ;  /* 0x000000120a137981 */ /* 0x000ea8000c1e1900 */
[----:B------:R-:W2:Y:S04]  /*0720*/  LDG.E R18, desc[UR18][R2.64+0x8] ;  /* 0x0000081202127981 */ /* 0x000ea8000c1e1900 */
[----:B------:R-:W5:Y:S04]  /*0730*/  LDG.E R20, desc[UR18][R2.64+0xc] ;  /* 0x00000c1202147981 */ /* 0x000f68000c1e1900 */
[----:B------:R-:W5:Y:S01]  /*0740*/  LDG.E R14, desc[UR18][R14.64] ;  /* 0x000000120e0e7981 */ /* 0x000f62000c1e1900 */
[----:B------:R-:W-:Y:S01]  /*0750*/  UIADD3 UR4, UPT, UPT, UR4, 0x4, URZ ;  /* 0x0000000404047890 */ /* 0x000fe2000fffe0ff */
[----:B----4-:R-:W-:-:S04]  /*0760*/  IMAD R5, R5, R6, R12 ;  /* 0x0000000605057224 */ /* 0x010fc800078e020c */
[----:B---3--:R-:W-:-:S04]  /*0770*/  IMAD R5, R16, R17, R5 ;  /* 0x0000001110057224 */ /* 0x008fc800078e0205 */
[----:B--2---:R-:W-:-:S04]  /*0780*/  IMAD R5, R18, R19, R5 ;  /* 0x0000001312057224 */ /* 0x004fc800078e0205 */
[----:B-----5:R-:W-:-:S07]  /*0790*/  IMAD R12, R20, R14, R5 ;  /* 0x0000000e140c7224 */ /* 0x020fce00078e0205 */
.L_x_11:
[----:B------:R-:W-:Y:S05]  /*07a0*/  BRA.U !UP1, `(.L_x_10) ;  /* 0x0000000109a87547 */ /* 0x000fea000b800000 */
[----:B------:R-:W-:Y:S01]  /*07b0*/  UISETP.NE.AND UP0, UPT, UR5, 0x1, UPT ;  /* 0x000000010500788c */ /* 0x000fe2000bf05270 */
[----:B------:R-:W-:Y:S01]  /*07c0*/  MOV R7, UR4 ;  /* 0x0000000400077c02 */ /* 0x000fe20008000f00 */
[----:B------:R-:W-:Y:S02]  /*07d0*/  ULOP3.LUT UR5, UR20, 0x1, URZ, 0xc0, !UPT ;  /* 0x0000000114057892 */ /* 0x000fe4000f8ec0ff */
[----:B------:R-:W-:Y:S02]  /*07e0*/  MOV R15, UR20 ;  /* 0x00000014000f7c02 */ /* 0x000fe40008000f00 */
[----:B------:R-:W-:Y:S01]  /*07f0*/  UISETP.NE.U32.AND UP1, UPT, UR5, 0x1, UPT ;  /* 0x000000010500788c */ /* 0x000fe2000bf25070 */
[----:B------:R-:W-:-:S04]  /*0800*/  PLOP3.LUT P1, PT, PT, PT, UP0, 0x80, 0x8 ;  /* 0x000000000008781c */ /* 0x000fc80003f2f008 */
[----:B------:R-:W1:Y:S01]  /*0810*/  @UP0 LDCU.128 UR8, c[0x0][0x380] ;  /* 0x00007000ff0807ac */ /* 0x000e620008000c00 */
[----:B------:R-:W-:Y:S01]  /*0820*/  PLOP3.LUT P0, PT, PT, PT, UP1, 0x80, 0x8 ;  /* 0x000000000008781c */ /* 0x000fe20003f0f018 */
[----:B------:R-:W2:Y:S04]  /*0830*/  @UP0 LDCU.64 UR6, c[0x0][0x380] ;  /* 0x00007000ff0607ac */ /* 0x000ea80008000a00 */
[----:B------:R-:W3:Y:S03]  /*0840*/  @!UP1 LDCU.128 UR12, c[0x0][0x380] ;  /* 0x00007000ff0c97ac */ /* 0x000ee60008000c00 */
[C---:B------:R-:W-:Y:S02]  /*0850*/  @P1 IADD3 R3, PT, PT, R13.reuse, UR4, RZ ;  /* 0x000000040d031c10 */ /* 0x040fe4000fffe0ff */
[----:B------:R-:W-:Y:S01]  /*0860*/  @P1 IADD3 R6, P2, PT, R13, UR4, RZ ;  /* 0x000000040d061c10 */ /* 0x000fe2000ff5e0ff */
[----:B------:R-:W-:Y:S01]  /*0870*/  @UP0 UIADD3 UR4, UPT, UPT, UR4, 0x2, URZ ;  /* 0x0000000204040890 */ /* 0x000fe2000fffe0ff */
[----:B-1----:R-:W-:Y:S01]  /*0880*/  MOV R11, UR9 ;  /* 0x00000009000b7c02 */ /* 0x002fe20008000f00 */
[----:B------:R-:W-:Y:S01]  /*0890*/  IMAD.U32 R10, RZ, RZ, UR8 ;  /* 0x00000008ff0a7e24 */ /* 0x000fe2000f8e00ff */
[----:B------:R-:W-:-:S02]  /*08a0*/  MOV R4, UR10 ;  /* 0x0000000a00047c02 */ /* 0x000fc40008000f00 */
[----:B------:R-:W-:Y:S01]  /*08b0*/  MOV R5, UR11 ;  /* 0x0000000b00057c02 */ /* 0x000fe20008000f00 */
[----:B------:R-:W-:-:S04]  /*08c0*/  @P1 IMAD.WIDE.U32 R10, R3, 0x4, R10 ;  /* 0x00000004030a1825 */ /* 0x000fc800078e000a */
[----:B------:R-:W-:Y:S01]  /*08d0*/  @P1 IMAD R3, R7, UR20, R0 ;  /* 0x0000001407031c24 */ /* 0x000fe2000f8e0200 */
[----:B------:R-:W-:Y:S01]  /*08e0*/  @P1 IADD3.X R7, PT, PT, RZ, RZ, RZ, P2, !PT ;  /* 0x000000ffff071210 */ /* 0x000fe200017fe4ff */
[----:B------:R-:W-:Y:S01]  /*08f0*/  IMAD.U32 R19, RZ, RZ, UR4 ;  /* 0x00000004ff137e24 */ /* 0x000fe2000f8e00ff */
[C---:B--2---:R-:W-:Y:S01]  /*0900*/  @P1 LEA R2, P2, R6.reuse, UR6, 0x2 ;  /* 0x0000000606021c11 */ /* 0x044fe2000f8410ff */
[----:B------:R-:W-:Y:S01]  /*0910*/  @P1 IMAD.WIDE R4, R3, 0x4, R4 ;  /* 0x0000000403041825 */ /* 0x000fe200078e0204 */
[----:B------:R-:W-:Y:S01]  /*0920*/  @!P0 IADD3 R17, PT, PT, R13, UR4, RZ ;  /* 0x000000040d118c10 */ /* 0x000fe2000fffe0ff */
[----:B0-----:R-:W2:Y:S01]  /*0930*/  @P1 LDG.E R11, desc[UR18][R10.64] ;  /* 0x000000120a0b1981 */ /* 0x001ea2000c1e1900 */
[----:B------:R-:W-:Y:S01]  /*0940*/  @P1 LEA.HI.X R3, R6, UR7, R7, 0x2, P2 ;  /* 0x0000000706031c11 */ /* 0x000fe200090f1407 */
[----:B------:R-:W-:Y:S01]  /*0950*/  @!P0 IMAD R19, R19, UR20, R0 ;  /* 0x0000001413138c24 */ /* 0x000fe2000f8e0200 */
[----:B---3--:R-:W-:Y:S01]  /*0960*/  MOV R6, UR12 ;  /* 0x0000000c00067c02 */ /* 0x008fe20008000f00 */
[----:B------:R-:W-:Y:S01]  /*0970*/  @P1 IMAD.WIDE R14, R15, 0x4, R4 ;  /* 0x000000040f0e1825 */ /* 0x000fe200078e0204 */
[----:B------:R-:W-:Y:S01]  /*0980*/  MOV R7, UR13 ;  /* 0x0000000d00077c02 */ /* 0x000fe20008000f00 */
[----:B------:R-:W2:Y:S01]  /*0990*/  @P1 LDG.E R4, desc[UR18][R4.64] ;  /* 0x0000001204041981 */ /* 0x000ea2000c1e1900 */
[----:B------:R-:W-:-:S02]  /*09a0*/  MOV R8, UR14 ;  /* 0x0000000e00087c02 */ /* 0x000fc40008000f00 */
[----:B------:R-:W-:Y:S01]  /*09b0*/  MOV R9, UR15 ;  /* 0x0000000f00097c02 */ /* 0x000fe20008000f00 */
[----:B------:R-:W-:Y:S01]  /*09c0*/  @!P0 IMAD.WIDE.U32 R6, R17, 0x4, R6 ;  /* 0x0000000411068825 */ /* 0x000fe200078e0006 */
[----:B------:R-:W3:Y:S03]  /*09d0*/  @P1 LDG.E R14, desc[UR18][R14.64] ;  /* 0x000000120e0e1981 */ /* 0x000ee6000c1e1900 */
[----:B------:R-:W-:Y:S01]  /*09e0*/  @!P0 IMAD.WIDE R8, R19, 0x4, R8 ;  /* 0x0000000413088825 */ /* 0x000fe200078e0208 */
[----:B------:R-:W3:Y:S04]  /*09f0*/  @P1 LDG.E R2, desc[UR18][R2.64+0x4] ;  /* 0x0000041202021981 */ /* 0x000ee8000c1e1900 */
[----:B------:R-:W4:Y:S04]  /*0a00*/  @!P0 LDG.E R7, desc[UR18][R6.64] ;  /* 0x0000001206078981 */ /* 0x000f28000c1e1900 */
[----:B------:R-:W4:Y:S01]  /*0a10*/  @!P0 LDG.E R8, desc[UR18][R8.64] ;  /* 0x0000001208088981 */ /* 0x000f22000c1e1900 */
[----:B--2---:R-:W-:-:S04]  /*0a20*/  @P1 IMAD R11, R11, R4, R12 ;  /* 0x000000040b0b1224 */ /* 0x004fc800078e020c */
[----:B---3--:R-:W-:-:S04]  /*0a30*/  @P1 IMAD R12, R2, R14, R11 ;  /* 0x0000000e020c1224 */ /* 0x008fc800078e020b */
[----:B----4-:R-:W-:-:S07]  /*0a40*/  @!P0 IMAD R12, R7, R8, R12 ;  /* 0x00000008070c8224 */ /* 0x010fce00078e020c */
.L_x_10:
[----:B------:R-:W1:Y:S01]  /*0a50*/  LDC.64 R2, c[0x0][0x390] ;  /* 0x0000e400ff027b82 */ /* 0x000e620000000a00 */
[----:B------:R-:W-:-:S05]  /*0a60*/  IADD3 R13, PT, PT, R0, R13, RZ ;  /* 0x0000000d000d7210 */ /* 0x000fca0007ffe0ff */
[----:B-1----:R-:W-:-:S05]  /*0a70*/  IMAD.WIDE R2, R13, 0x4, R2 ;  /* 0x000000040d027825 */ /* 0x002fca00078e0202 */
[----:B0-----:R-:W-:Y:S01]  /*0a80*/  STG.E desc[UR18][R2.64], R12 ;  /* 0x0000000c02007986 */ /* 0x001fe2000c101912 */
[----:B------:R-:W-:Y:S05]  /*0a90*/  EXIT ;  /* 0x000000000000794d */ /* 0x000fea0003800000 */
.L_x_12:
        /* <DEDUP_REMOVED lines=14> */
.L_x_14:


//--------------------- .nv.shared.reserved.0     --------------------------
	.section	.nv.shared.reserved.0,"aw",@nobits
	.weak		__nv_reservedSMEM_offset_0_alias
	.size		__nv_reservedSMEM_offset_0_alias, 0, 64
	.other		__nv_reservedSMEM_offset_0_alias,@"STO_CUDA_RESERVED_SHARED STV_DEFAULT"
__nv_reservedSMEM_offset_0_alias:
	.zero		0
	.zero		64


//--------------------- .nv.constant0._Z25matrix_multiplication_cpuPiS_S_i --------------------------
	.section	.nv.constant0._Z25matrix_multiplication_cpuPiS_S_i,"a",@progbits
	.sectionflags	@""
	.align	4
.nv.constant0._Z25matrix_multiplication_cpuPiS_S_i:
	.zero		924


//--------------------- .nv.constant0._Z12multiply_gpuPiS_S_i --------------------------
	.section	.nv.constant0._Z12multiply_gpuPiS_S_i,"a",@progbits
	.sectionflags	@""
	.align	4
.nv.constant0._Z12multiply_gpuPiS_S_i:
	.zero		924


//--------------------- SYMBOLS --------------------------

	.type		.nv.reservedSmem.offset0,@object
	.size		.nv.reservedSmem.offset0,0x4
